// auto-generated by cutlass_sweep.gemm — config: {"arch": "sm_100", "cluster_m": 1, "cluster_n": 1, "dtype": "fp32", "dtype_b": "fp32", "layout": "nt", "stages": 0, "tile_k": 64, "tile_m": 128, "tile_n": 128}
#include "cutlass/cutlass.h"
#include "cutlass/gemm/collective/collective_builder.hpp"
#include "cutlass/gemm/device/gemm_universal_adapter.h"
#include "cutlass/gemm/kernel/gemm_universal.hpp"
#include "cutlass/epilogue/collective/collective_builder.hpp"

using ElemA = float;
using ElemB = float;
using ElemCD = float;
using Acc  = float;
using TileShape    = cute::Shape<cute::_128, cute::_128, cute::_64>;
using ClusterShape = cute::Shape<cute::_1, cute::_1, cute::_1>;

using CollectiveEpilogue = typename cutlass::epilogue::collective::CollectiveBuilder<
    cutlass::arch::Sm100, cutlass::arch::OpClassTensorOp,
    TileShape, ClusterShape,
    cutlass::epilogue::collective::EpilogueTileAuto,
    Acc, Acc,
    ElemCD, cutlass::layout::RowMajor, 128 / cutlass::sizeof_bits<ElemCD>::value,
    ElemCD, cutlass::layout::RowMajor, 128 / cutlass::sizeof_bits<ElemCD>::value,
    cutlass::epilogue::collective::EpilogueScheduleAuto
  >::CollectiveOp;

using CollectiveMainloop = typename cutlass::gemm::collective::CollectiveBuilder<
    cutlass::arch::Sm100, cutlass::arch::OpClassTensorOp,
    ElemA, cutlass::layout::RowMajor, 128 / cutlass::sizeof_bits<ElemA>::value,
    ElemB, cutlass::layout::ColumnMajor, 128 / cutlass::sizeof_bits<ElemB>::value,
    Acc,
    TileShape, ClusterShape,
    cutlass::gemm::collective::StageCountAutoCarveout<static_cast<int>(sizeof(typename CollectiveEpilogue::SharedStorage))>,
    cutlass::gemm::collective::KernelScheduleAuto
  >::CollectiveOp;

using GemmKernel = cutlass::gemm::kernel::GemmUniversal<
    cute::Shape<int,int,int,int>,
    CollectiveMainloop,
    CollectiveEpilogue
>;
using Gemm = cutlass::gemm::device::GemmUniversalAdapter<GemmKernel>;

// Force the device kernel symbol into the cubin without needing a host main.
auto* _anchor = &cutlass::device_kernel<GemmKernel>;


// ===== COMPILED SASS (sm_100a) =====

	.target	sm_100a

	.elftype	@"ET_EXEC"


//--------------------- .note.nv.tkinfo           --------------------------
	.section	.note.nv.tkinfo,"",@"SHT_NOTE"
	.sectionflags	@"SHF_NOTE_NV_TKINFO"
	.tkinfo
        /*0018*/ 	.word	0x00000002
        /*0030*/ 	.string	""
        /*0030*/ 	.string	"ptxas"
        /*0030*/ 	.string	"Cuda compilation tools, release 13.0, V13.0.88"
        /*0030*/ 	.string	"Build cuda_13.0.r13.0/compiler.36424714_0"
        /*0030*/ 	.string	"-arch sm_100a -m 64 "



//--------------------- .note.nv.cuinfo           --------------------------
	.section	.note.nv.cuinfo,"",@"SHT_NOTE"
	.sectionflags	@"SHF_NOTE_NV_CUINFO"
        /*0018*/ 	.short	0x0002
        /*001a*/ 	.short	0x0064
        /*001c*/ 	.short	0x0082
	.zero		2


//--------------------- .nv.info                  --------------------------
	.section	.nv.info,"",@"SHT_CUDA_INFO"
	.align	4


	//----- nvinfo : EIATTR_REGCOUNT
	.align		4
        /*0000*/ 	.byte	0x04, 0x2f
        /*0002*/ 	.short	(.L_19 - .L_18)
	.align		4
.L_18:
        /*0004*/ 	.word	index@(_ZN7cutlass13device_kernelINS_4gemm6kernel13GemmUniversalIN4cute5tupleIJiiiiEEENS1_10collective13CollectiveMmaINS1_35MainloopSm100TmaUmmaWarpSpecializedILi3ELi2ELi4ENS5_IJNS4_1CILi1EEESB_SB_EEEEENS5_IJNSA_ILi128EEESE_NSA_ILi64EEEEEEfNS5_IJlSB_lEEEfSH_NS4_8TiledMMAINS4_8MMA_AtomIJNS4_17SM100_MMA_TF32_SSINS_10tfloat32_tESL_fLi128ELi128ELNS4_4UMMA5MajorE0ELSN_0ELNSM_7ScaleInE0ELSO_0EEEEEENS4_6LayoutISC_NS5_IJNSA_ILi0EEESS_SS_EEEEENS5_IJNS4_10UnderscoreESV_SV_EEEEENS4_13SM90_TMA_LOADENS4_14ComposedLayoutINS4_7SwizzleILi3ELi4ELi3EEENS4_18smem_ptr_flag_bitsILi32EEENSR_INS5_IJNSA_ILi8EEENSA_ILi32EEEEEENS5_IJS15_SB_EEEEEEEvNS4_8identityESY_S19_vS1A_EENS_8epilogue10collective18CollectiveEpilogueINS1C_23Sm100TmaWarpSpecializedILi4ELi2ELi16ELb1ELb0EEEJSG_NS5_IJNSR_ISE_SB_EENSR_INSA_ILi16EEESB_EEEEEfSH_fSH_NS1C_6fusion15FusionCallbacksIS1G_NS1L_17LinearCombinationIffffLNS_15FloatRoundStyleE2EEESG_S1K_JEEENS4_5SM1004TMEM4LOAD26SM100_TMEM_LOAD_32dp32b16xESY_NSZ_INS10_ILi2ELi4ELi3EEES13_NSR_INS5_IJS14_S1I_EEENS5_IJS1I_SB_EEEEEEENS4_39AutoVectorizingCopyWithAssumedAlignmentILi128EEENS4_14SM90_TMA_STOREES1Z_S21_S21_EEEvvEEEEvNT_6ParamsE)
        /*0008*/ 	.word	0x0000005a


	//----- nvinfo : EIATTR_FRAME_SIZE
	.align		4
.L_19:
        /*000c*/ 	.byte	0x04, 0x11
        /*000e*/ 	.short	(.L_21 - .L_20)
	.align		4
.L_20:
        /*0010*/ 	.word	index@($__internal_2_$__cuda_sm10x_tcgen05_guardrail_trap_unallocated_columns_being_dealloced)
        /*0014*/ 	.word	0x00000000


	//----- nvinfo : EIATTR_FRAME_SIZE
	.align		4
.L_21:
        /*0018*/ 	.byte	0x04, 0x11
        /*001a*/ 	.short	(.L_23 - .L_22)
	.align		4
.L_22:
        /*001c*/ 	.word	index@($__internal_1_$__cuda_sm10x_tcgen05_guardrail_trap_phase_invalid_during_alloc)
        /*0020*/ 	.word	0x00000000


	//----- nvinfo : EIATTR_FRAME_SIZE
	.align		4
.L_23:
        /*0024*/ 	.byte	0x04, 0x11
        /*0026*/ 	.short	(.L_25 - .L_24)
	.align		4
.L_24:
        /*0028*/ 	.word	index@($__internal_0_$__cuda_sm10x_tcgen05_guardrail_trap_col_being_dealloced_not_returned_by_alloc)
        /*002c*/ 	.word	0x00000000


	//----- nvinfo : EIATTR_FRAME_SIZE
	.align		4
.L_25:
        /*0030*/ 	.byte	0x04, 0x11
        /*0032*/ 	.short	(.L_27 - .L_26)
	.align		4
.L_26:
        /*0034*/ 	.word	index@(_ZN7cutlass13device_kernelINS_4gemm6kernel13GemmUniversalIN4cute5tupleIJiiiiEEENS1_10collective13CollectiveMmaINS1_35MainloopSm100TmaUmmaWarpSpecializedILi3ELi2ELi4ENS5_IJNS4_1CILi1EEESB_SB_EEEEENS5_IJNSA_ILi128EEESE_NSA_ILi64EEEEEEfNS5_IJlSB_lEEEfSH_NS4_8TiledMMAINS4_8MMA_AtomIJNS4_17SM100_MMA_TF32_SSINS_10tfloat32_tESL_fLi128ELi128ELNS4_4UMMA5MajorE0ELSN_0ELNSM_7ScaleInE0ELSO_0EEEEEENS4_6LayoutISC_NS5_IJNSA_ILi0EEESS_SS_EEEEENS5_IJNS4_10UnderscoreESV_SV_EEEEENS4_13SM90_TMA_LOADENS4_14ComposedLayoutINS4_7SwizzleILi3ELi4ELi3EEENS4_18smem_ptr_flag_bitsILi32EEENSR_INS5_IJNSA_ILi8EEENSA_ILi32EEEEEENS5_IJS15_SB_EEEEEEEvNS4_8identityESY_S19_vS1A_EENS_8epilogue10collective18CollectiveEpilogueINS1C_23Sm100TmaWarpSpecializedILi4ELi2ELi16ELb1ELb0EEEJSG_NS5_IJNSR_ISE_SB_EENSR_INSA_ILi16EEESB_EEEEEfSH_fSH_NS1C_6fusion15FusionCallbacksIS1G_NS1L_17LinearCombinationIffffLNS_15FloatRoundStyleE2EEESG_S1K_JEEENS4_5SM1004TMEM4LOAD26SM100_TMEM_LOAD_32dp32b16xESY_NSZ_INS10_ILi2ELi4ELi3EEES13_NSR_INS5_IJS14_S1I_EEENS5_IJS1I_SB_EEEEEEENS4_39AutoVectorizingCopyWithAssumedAlignmentILi128EEENS4_14SM90_TMA_STOREES1Z_S21_S21_EEEvvEEEEvNT_6ParamsE)
        /*0038*/ 	.word	0x00000000


	//----- nvinfo : EIATTR_MIN_STACK_SIZE
	.align		4
.L_27:
        /*003c*/ 	.byte	0x04, 0x12
        /*003e*/ 	.short	(.L_29 - .L_28)
	.align		4
.L_28:
        /*0040*/ 	.word	index@(_ZN7cutlass13device_kernelINS_4gemm6kernel13GemmUniversalIN4cute5tupleIJiiiiEEENS1_10collective13CollectiveMmaINS1_35MainloopSm100TmaUmmaWarpSpecializedILi3ELi2ELi4ENS5_IJNS4_1CILi1EEESB_SB_EEEEENS5_IJNSA_ILi128EEESE_NSA_ILi64EEEEEEfNS5_IJlSB_lEEEfSH_NS4_8TiledMMAINS4_8MMA_AtomIJNS4_17SM100_MMA_TF32_SSINS_10tfloat32_tESL_fLi128ELi128ELNS4_4UMMA5MajorE0ELSN_0ELNSM_7ScaleInE0ELSO_0EEEEEENS4_6LayoutISC_NS5_IJNSA_ILi0EEESS_SS_EEEEENS5_IJNS4_10UnderscoreESV_SV_EEEEENS4_13SM90_TMA_LOADENS4_14ComposedLayoutINS4_7SwizzleILi3ELi4ELi3EEENS4_18smem_ptr_flag_bitsILi32EEENSR_INS5_IJNSA_ILi8EEENSA_ILi32EEEEEENS5_IJS15_SB_EEEEEEEvNS4_8identityESY_S19_vS1A_EENS_8epilogue10collective18CollectiveEpilogueINS1C_23Sm100TmaWarpSpecializedILi4ELi2ELi16ELb1ELb0EEEJSG_NS5_IJNSR_ISE_SB_EENSR_INSA_ILi16EEESB_EEEEEfSH_fSH_NS1C_6fusion15FusionCallbacksIS1G_NS1L_17LinearCombinationIffffLNS_15FloatRoundStyleE2EEESG_S1K_JEEENS4_5SM1004TMEM4LOAD26SM100_TMEM_LOAD_32dp32b16xESY_NSZ_INS10_ILi2ELi4ELi3EEES13_NSR_INS5_IJS14_S1I_EEENS5_IJS1I_SB_EEEEEEENS4_39AutoVectorizingCopyWithAssumedAlignmentILi128EEENS4_14SM90_TMA_STOREES1Z_S21_S21_EEEvvEEEEvNT_6ParamsE)
        /*0044*/ 	.word	0x00000000
.L_29:


//--------------------- .nv.compat                --------------------------
	.section	.nv.compat,"",@"SHT_CUDA_COMPAT_INFO"
	.align	4
        /*0000*/ 	.byte	0x02, 0x09, 0x01, 0x00, 0x02, 0x02, 0x02, 0x00, 0x02, 0x05, 0x05, 0x00, 0x03, 0x07, 0x01, 0x01
        /*0010*/ 	.byte	0x02, 0x03, 0x01, 0x00, 0x02, 0x06, 0x01, 0x00, 0x04, 0x0b, 0x08, 0x00, 0x09, 0x00, 0x00, 0x00
        /*0020*/ 	.byte	0x00, 0x00, 0x00, 0x00


//--------------------- .nv.info._ZN7cutlass13device_kernelINS_4gemm6kernel13GemmUniversalIN4cute5tupleIJiiiiEEENS1_10collective13CollectiveMmaINS1_35MainloopSm100TmaUmmaWarpSpecializedILi3ELi2ELi4ENS5_IJNS4_1CILi1EEESB_SB_EEEEENS5_IJNSA_ILi128EEESE_NSA_ILi64EEEEEEfNS5_IJlSB_lEEEfSH_NS4_8TiledMMAINS4_8MMA_AtomIJNS4_17SM100_MMA_TF32_SSINS_10tfloat32_tESL_fLi128ELi128ELNS4_4UMMA5MajorE0ELSN_0ELNSM_7ScaleInE0ELSO_0EEEEEENS4_6LayoutISC_NS5_IJNSA_ILi0EEESS_SS_EEEEENS5_IJNS4_10UnderscoreESV_SV_EEEEENS4_13SM90_TMA_LOADENS4_14ComposedLayoutINS4_7SwizzleILi3ELi4ELi3EEENS4_18smem_ptr_flag_bitsILi32EEENSR_INS5_IJNSA_ILi8EEENSA_ILi32EEEEEENS5_IJS15_SB_EEEEEEEvNS4_8identityESY_S19_vS1A_EENS_8epilogue10collective18CollectiveEpilogueINS1C_23Sm100TmaWarpSpecializedILi4ELi2ELi16ELb1ELb0EEEJSG_NS5_IJNSR_ISE_SB_EENSR_INSA_ILi16EEESB_EEEEEfSH_fSH_NS1C_6fusion15FusionCallbacksIS1G_NS1L_17LinearCombinationIffffLNS_15FloatRoundStyleE2EEESG_S1K_JEEENS4_5SM1004TMEM4LOAD26SM100_TMEM_LOAD_32dp32b16xESY_NSZ_INS10_ILi2ELi4ELi3EEES13_NSR_INS5_IJS14_S1I_EEENS5_IJS1I_SB_EEEEEEENS4_39AutoVectorizingCopyWithAssumedAlignmentILi128EEENS4_14SM90_TMA_STOREES1Z_S21_S21_EEEvvEEEEvNT_6ParamsE --------------------------
	.section	.nv.info._ZN7cutlass13device_kernelINS_4gemm6kernel13GemmUniversalIN4cute5tupleIJiiiiEEENS1_10collective13CollectiveMmaINS1_35MainloopSm100TmaUmmaWarpSpecializedILi3ELi2ELi4ENS5_IJNS4_1CILi1EEESB_SB_EEEEENS5_IJNSA_ILi128EEESE_NSA_ILi64EEEEEEfNS5_IJlSB_lEEEfSH_NS4_8TiledMMAINS4_8MMA_AtomIJNS4_17SM100_MMA_TF32_SSINS_10tfloat32_tESL_fLi128ELi128ELNS4_4UMMA5MajorE0ELSN_0ELNSM_7ScaleInE0ELSO_0EEEEEENS4_6LayoutISC_NS5_IJNSA_ILi0EEESS_SS_EEEEENS5_IJNS4_10UnderscoreESV_SV_EEEEENS4_13SM90_TMA_LOADENS4_14ComposedLayoutINS4_7SwizzleILi3ELi4ELi3EEENS4_18smem_ptr_flag_bitsILi32EEENSR_INS5_IJNSA_ILi8EEENSA_ILi32EEEEEENS5_IJS15_SB_EEEEEEEvNS4_8identityESY_S19_vS1A_EENS_8epilogue10collective18CollectiveEpilogueINS1C_23Sm100TmaWarpSpecializedILi4ELi2ELi16ELb1ELb0EEEJSG_NS5_IJNSR_ISE_SB_EENSR_INSA_ILi16EEESB_EEEEEfSH_fSH_NS1C_6fusion15FusionCallbacksIS1G_NS1L_17LinearCombinationIffffLNS_15FloatRoundStyleE2EEESG_S1K_JEEENS4_5SM1004TMEM4LOAD26SM100_TMEM_LOAD_32dp32b16xESY_NSZ_INS10_ILi2ELi4ELi3EEES13_NSR_INS5_IJS14_S1I_EEENS5_IJS1I_SB_EEEEEEENS4_39AutoVectorizingCopyWithAssumedAlignmentILi128EEENS4_14SM90_TMA_STOREES1Z_S21_S21_EEEvvEEEEvNT_6ParamsE,"",@"SHT_CUDA_INFO"
	.sectionflags	@""
	.align	4


	//----- nvinfo : EIATTR_CUDA_API_VERSION
	.align		4
        /*0000*/ 	.byte	0x04, 0x37
        /*0002*/ 	.short	(.L_31 - .L_30)
.L_30:
        /*0004*/ 	.word	0x00000082


	//----- nvinfo : EIATTR_KPARAM_INFO
	.align		4
.L_31:
        /*0008*/ 	.byte	0x04, 0x17
        /*000a*/ 	.short	(.L_33 - .L_32)
.L_32:
        /*000c*/ 	.word	0x00000000
        /*0010*/ 	.short	0x0000
        /*0012*/ 	.short	0x0000
        /*0014*/ 	.byte	0x00, 0xf0, 0x01, 0x20


	//----- nvinfo : EIATTR_AT_ENTRY_FRAGMENTS
	.align		4
.L_33:
        /*0018*/ 	.byte	0x04, 0x4f
        /*001a*/ 	.short	(.L_35 - .L_34)


	//   ....[0]....
.L_34:
        /*001c*/ 	.word	0x00000006


	//----- nvinfo : EIATTR_RESERVED_SMEM_USED
	.align		4
.L_35:
        /*0020*/ 	.byte	0x01, 0x41
	.zero		2


	//----- nvinfo : EIATTR_SPARSE_MMA_MASK
	.align		4
        /*0024*/ 	.byte	0x03, 0x50
        /*0026*/ 	.short	0x0000


	//----- nvinfo : EIATTR_TCGEN05_1CTA_USED
	.align		4
        /*0028*/ 	.byte	0x01, 0x51
	.zero		2


	//----- nvinfo : EIATTR_MAXREG_COUNT
	.align		4
        /*002c*/ 	.byte	0x03, 0x1b
        /*002e*/ 	.short	0x00ff


	//----- nvinfo : EIATTR_NUM_BARRIERS
	.align		4
        /*0030*/ 	.byte	0x02, 0x4c
        /*0032*/ 	.byte	0x07
	.zero		1


	//----- nvinfo : EIATTR_EXTERNS
	.align		4
        /*0034*/ 	.byte	0x04, 0x0f
        /*0036*/ 	.short	(.L_37 - .L_36)


	//   ....[0]....
	.align		4
.L_36:
        /*0038*/ 	.word	index@(__assertfail)


	//----- nvinfo : EIATTR_MERCURY_ISA_VERSION
	.align		4
.L_37:
        /*003c*/ 	.byte	0x03, 0x5f
        /*003e*/ 	.short	0x0101


	//----- nvinfo : EIATTR_INT_WARP_WIDE_INSTR_OFFSETS
	.align		4
        /*0040*/ 	.byte	0x04, 0x31
        /*0042*/ 	.short	(.L_39 - .L_38)


	//   ....[0]....
.L_38:
        /*0044*/ 	.word	0x00001f00


	//   ....[1]....
        /*0048*/ 	.word	0x00003a70


	//   ....[2]....
        /*004c*/ 	.word	0x00003aa0


	//   ....[3]....
        /*0050*/ 	.word	0x00003af0


	//   ....[4]....
        /*0054*/ 	.word	0x000043f0


	//   ....[5]....
        /*0058*/ 	.word	0x00004450


	//   ....[6]....
        /*005c*/ 	.word	0x00004540


	//   ....[7]....
        /*0060*/ 	.word	0x000045b0


	//   ....[8]....
        /*0064*/ 	.word	0x000046a0


	//   ....[9]....
        /*0068*/ 	.word	0x00004710


	//   ....[10]....
        /*006c*/ 	.word	0x00004810


	//   ....[11]....
        /*0070*/ 	.word	0x00004890


	//   ....[12]....
        /*0074*/ 	.word	0x00004990


	//   ....[13]....
        /*0078*/ 	.word	0x00004a60


	//   ....[14]....
        /*007c*/ 	.word	0x00004b00


	//   ....[15]....
        /*0080*/ 	.word	0x00004bd0


	//   ....[16]....
        /*0084*/ 	.word	0x00004c80


	//   ....[17]....
        /*0088*/ 	.word	0x00004d60


	//   ....[18]....
        /*008c*/ 	.word	0x00004ee0


	//   ....[19]....
        /*0090*/ 	.word	0x00005030


	//----- nvinfo : EIATTR_COOP_GROUP_MASK_REGIDS
	.align		4
.L_39:
        /*0094*/ 	.byte	0x04, 0x29
        /*0096*/ 	.short	(.L_41 - .L_40)


	//   ....[0]....
.L_40:
        /*0098*/ 	.word	0xffffffff


	//   ....[1]....
        /*009c*/ 	.word	0xffffffff


	//   ....[2]....
        /*00a0*/ 	.word	0xffffffff


	//   ....[3]....
        /*00a4*/ 	.word	0xffffffff


	//   ....[4]....
        /*00a8*/ 	.word	0xffffffff


	//   ....[5]....
        /*00ac*/ 	.word	0xffffffff


	//   ....[6]....
        /*00b0*/ 	.word	0xffffffff


	//   ....[7]....
        /*00b4*/ 	.word	0xffffffff


	//   ....[8]....
        /*00b8*/ 	.word	0xffffffff


	//   ....[9]....
        /*00bc*/ 	.word	0xffffffff


	//   ....[10]....
        /*00c0*/ 	.word	0xffffffff


	//   ....[11]....
        /*00c4*/ 	.word	0xffffffff


	//   ....[12]....
        /*00c8*/ 	.word	0xffffffff


	//----- nvinfo : EIATTR_COOP_GROUP_INSTR_OFFSETS
	.align		4
.L_41:
        /*00cc*/ 	.byte	0x04, 0x28
        /*00ce*/ 	.short	(.L_43 - .L_42)


	//   ....[0]....
.L_42:
        /*00d0*/ 	.word	0x00000090


	//   ....[1]....
        /*00d4*/ 	.word	0x000004d0


	//   ....[2]....
        /*00d8*/ 	.word	0x00000620


	//   ....[3]....
        /*00dc*/ 	.word	0x000007c0


	//   ....[4]....
        /*00e0*/ 	.word	0x000008c0


	//   ....[5]....
        /*00e4*/ 	.word	0x00000a30


	//   ....[6]....
        /*00e8*/ 	.word	0x00000bd0


	//   ....[7]....
        /*00ec*/ 	.word	0x00001de0


	//   ....[8]....
        /*00f0*/ 	.word	0x00002b30


	//   ....[9]....
        /*00f4*/ 	.word	0x00002d40


	//   ....[10]....
        /*00f8*/ 	.word	0x00002d70


	//   ....[11]....
        /*00fc*/ 	.word	0x00003960


	//   ....[12]....
        /*0100*/ 	.word	0x00003b90


	//----- nvinfo : EIATTR_VRC_CTA_INIT_COUNT
	.align		4
.L_43:
        /*0104*/ 	.byte	0x02, 0x4a
        /*0106*/ 	.byte	0x80
	.zero		1


	//----- nvinfo : EIATTR_SYSCALL_OFFSETS
	.align		4
        /*0108*/ 	.byte	0x04, 0x46
        /*010a*/ 	.short	(.L_45 - .L_44)


	//   ....[0]....
.L_44:
        /*010c*/ 	.word	0x00005aa0


	//   ....[1]....
        /*0110*/ 	.word	0x00005b90


	//   ....[2]....
        /*0114*/ 	.word	0x000062f0


	//   ....[3]....
        /*0118*/ 	.word	0x00006a70


	//   ....[4]....
        /*011c*/ 	.word	0x000071c0


	//   ....[5]....
        /*0120*/ 	.word	0x00007960


	//   ....[6]....
        /*0124*/ 	.word	0x00008100


	//   ....[7]....
        /*0128*/ 	.word	0x000088d0


	//   ....[8]....
        /*012c*/ 	.word	0x00009070


	//   ....[9]....
        /*0130*/ 	.word	0x000097c0


	//----- nvinfo : EIATTR_MBARRIER_INSTR_OFFSETS
	.align		4
.L_45:
        /*0134*/ 	.byte	0x04, 0x39
        /*0136*/ 	.short	(.L_47 - .L_46)


	//   ....[0]....
.L_46:
        /*0138*/ 	.word	0x000005b0
        /*013c*/ 	.word	0x000000ff
        /*0140*/ 	.word	0x00000000
        /*0144*/ 	.short	0x0100
        /*0146*/ 	.byte	0x05
	.zero		1


	//   ....[1]....
        /*0148*/ 	.word	0x000005c0
        /*014c*/ 	.word	0x000000ff
        /*0150*/ 	.word	0x00000018
        /*0154*/ 	.short	0x0100
        /*0156*/ 	.byte	0x05
	.zero		1


	//   ....[2]....
        /*0158*/ 	.word	0x000005d0
        /*015c*/ 	.word	0x000000ff
        /*0160*/ 	.word	0x00000008
        /*0164*/ 	.short	0x0100
        /*0166*/ 	.byte	0x05
	.zero		1


	//   ....[3]....
        /*0168*/ 	.word	0x000005e0
        /*016c*/ 	.word	0x000000ff
        /*0170*/ 	.word	0x00000020
        /*0174*/ 	.short	0x0100
        /*0176*/ 	.byte	0x05
	.zero		1


	//   ....[4]....
        /*0178*/ 	.word	0x000005f0
        /*017c*/ 	.word	0x000000ff
        /*0180*/ 	.word	0x00000010
        /*0184*/ 	.short	0x0100
        /*0186*/ 	.byte	0x05
	.zero		1


	//   ....[5]....
        /*0188*/ 	.word	0x00000600
        /*018c*/ 	.word	0x000000ff
        /*0190*/ 	.word	0x00000028
        /*0194*/ 	.short	0x0100
        /*0196*/ 	.byte	0x05
	.zero		1


	//   ....[6]....
        /*0198*/ 	.word	0x00000730
        /*019c*/ 	.word	0x000000ff
        /*01a0*/ 	.word	0x00000030
        /*01a4*/ 	.short	0x0100
        /*01a6*/ 	.byte	0x07
	.zero		1


	//   ....[7]....
        /*01a8*/ 	.word	0x00000740
        /*01ac*/ 	.word	0x000000ff
        /*01b0*/ 	.word	0x00000050
        /*01b4*/ 	.short	0x0100
        /*01b6*/ 	.byte	0x07
	.zero		1


	//   ....[8]....
        /*01b8*/ 	.word	0x00000750
        /*01bc*/ 	.word	0x000000ff
        /*01c0*/ 	.word	0x00000038
        /*01c4*/ 	.short	0x0100
        /*01c6*/ 	.byte	0x07
	.zero		1


	//   ....[9]....
        /*01c8*/ 	.word	0x00000760
        /*01cc*/ 	.word	0x000000ff
        /*01d0*/ 	.word	0x00000058
        /*01d4*/ 	.short	0x0100
        /*01d6*/ 	.byte	0x07
	.zero		1


	//   ....[10]....
        /*01d8*/ 	.word	0x00000770
        /*01dc*/ 	.word	0x000000ff
        /*01e0*/ 	.word	0x00000040
        /*01e4*/ 	.short	0x0100
        /*01e6*/ 	.byte	0x07
	.zero		1


	//   ....[11]....
        /*01e8*/ 	.word	0x00000780
        /*01ec*/ 	.word	0x000000ff
        /*01f0*/ 	.word	0x00000060
        /*01f4*/ 	.short	0x0100
        /*01f6*/ 	.byte	0x07
	.zero		1


	//   ....[12]....
        /*01f8*/ 	.word	0x00000790
        /*01fc*/ 	.word	0x000000ff
        /*0200*/ 	.word	0x00000048
        /*0204*/ 	.short	0x0100
        /*0206*/ 	.byte	0x07
	.zero		1


	//   ....[13]....
        /*0208*/ 	.word	0x000007a0
        /*020c*/ 	.word	0x000000ff
        /*0210*/ 	.word	0x00000068
        /*0214*/ 	.short	0x0100
        /*0216*/ 	.byte	0x07
	.zero		1


	//   ....[14]....
        /*0218*/ 	.word	0x00000890
        /*021c*/ 	.word	0x000000ff
        /*0220*/ 	.word	0x00000070
        /*0224*/ 	.short	0x0100
        /*0226*/ 	.byte	0x05
	.zero		1


	//   ....[15]....
        /*0228*/ 	.word	0x000008a0
        /*022c*/ 	.word	0x000000ff
        /*0230*/ 	.word	0x00000078
        /*0234*/ 	.short	0x0100
        /*0236*/ 	.byte	0x05
	.zero		1


	//   ....[16]....
        /*0238*/ 	.word	0x000009e0
        /*023c*/ 	.word	0x000000ff
        /*0240*/ 	.word	0x00000080
        /*0244*/ 	.short	0x0100
        /*0246*/ 	.byte	0x05
	.zero		1


	//   ....[17]....
        /*0248*/ 	.word	0x000009f0
        /*024c*/ 	.word	0x000000ff
        /*0250*/ 	.word	0x00000090
        /*0254*/ 	.short	0x0100
        /*0256*/ 	.byte	0x05
	.zero		1


	//   ....[18]....
        /*0258*/ 	.word	0x00000a00
        /*025c*/ 	.word	0x000000ff
        /*0260*/ 	.word	0x00000088
        /*0264*/ 	.short	0x0100
        /*0266*/ 	.byte	0x05
	.zero		1


	//   ....[19]....
        /*0268*/ 	.word	0x00000a10
        /*026c*/ 	.word	0x000000ff
        /*0270*/ 	.word	0x00000098
        /*0274*/ 	.short	0x0100
        /*0276*/ 	.byte	0x05
	.zero		1


	//   ....[20]....
        /*0278*/ 	.word	0x00000b40
        /*027c*/ 	.word	0x000000ff
        /*0280*/ 	.word	0x000000a0
        /*0284*/ 	.short	0x0100
        /*0286*/ 	.byte	0x07
	.zero		1


	//   ....[21]....
        /*0288*/ 	.word	0x00000b50
        /*028c*/ 	.word	0x000000ff
        /*0290*/ 	.word	0x000000c0
        /*0294*/ 	.short	0x0100
        /*0296*/ 	.byte	0x07
	.zero		1


	//   ....[22]....
        /*0298*/ 	.word	0x00000b60
        /*029c*/ 	.word	0x000000ff
        /*02a0*/ 	.word	0x000000a8
        /*02a4*/ 	.short	0x0100
        /*02a6*/ 	.byte	0x07
	.zero		1


	//   ....[23]....
        /*02a8*/ 	.word	0x00000b70
        /*02ac*/ 	.word	0x000000ff
        /*02b0*/ 	.word	0x000000c8
        /*02b4*/ 	.short	0x0100
        /*02b6*/ 	.byte	0x07
	.zero		1


	//   ....[24]....
        /*02b8*/ 	.word	0x00000b80
        /*02bc*/ 	.word	0x000000ff
        /*02c0*/ 	.word	0x000000b0
        /*02c4*/ 	.short	0x0100
        /*02c6*/ 	.byte	0x07
	.zero		1


	//   ....[25]....
        /*02c8*/ 	.word	0x00000b90
        /*02cc*/ 	.word	0x000000ff
        /*02d0*/ 	.word	0x000000d0
        /*02d4*/ 	.short	0x0100
        /*02d6*/ 	.byte	0x07
	.zero		1


	//   ....[26]....
        /*02d8*/ 	.word	0x00000ba0
        /*02dc*/ 	.word	0x000000ff
        /*02e0*/ 	.word	0x000000b8
        /*02e4*/ 	.short	0x0100
        /*02e6*/ 	.byte	0x07
	.zero		1


	//   ....[27]....
        /*02e8*/ 	.word	0x00000bb0
        /*02ec*/ 	.word	0x000000ff
        /*02f0*/ 	.word	0x000000d8
        /*02f4*/ 	.short	0x0100
        /*02f6*/ 	.byte	0x07
	.zero		1


	//   ....[28]....
        /*02f8*/ 	.word	0x00000ca0
        /*02fc*/ 	.word	0x000000ff
        /*0300*/ 	.word	0x000000e0
        /*0304*/ 	.short	0x0100
        /*0306*/ 	.byte	0x05
	.zero		1


	//   ....[29]....
        /*0308*/ 	.word	0x00000cb0
        /*030c*/ 	.word	0x000000ff
        /*0310*/ 	.word	0x000000f0
        /*0314*/ 	.short	0x0100
        /*0316*/ 	.byte	0x05
	.zero		1


	//   ....[30]....
        /*0318*/ 	.word	0x00000cc0
        /*031c*/ 	.word	0x000000ff
        /*0320*/ 	.word	0x000000e8
        /*0324*/ 	.short	0x0100
        /*0326*/ 	.byte	0x05
	.zero		1


	//   ....[31]....
        /*0328*/ 	.word	0x00000cd0
        /*032c*/ 	.word	0x000000ff
        /*0330*/ 	.word	0x000000f8
        /*0334*/ 	.short	0x0100
        /*0336*/ 	.byte	0x05
	.zero		1


	//   ....[32]....
        /*0338*/ 	.word	0x000015a0
        /*033c*/ 	.word	0x00000002
        /*0340*/ 	.word	0x000000f0
        /*0344*/ 	.short	0x010a
        /*0346*/ 	.byte	0xff
	.zero		1


	//   ....[33]....
        /*0348*/ 	.word	0x000015d0
        /*034c*/ 	.word	0x00000002
        /*0350*/ 	.word	0x000000e0
        /*0354*/ 	.short	0x0101
        /*0356*/ 	.byte	0xff
	.zero		1


	//   ....[34]....
        /*0358*/ 	.word	0x000016a0
        /*035c*/ 	.word	0x000000ff
        /*0360*/ 	.word	0x00000018
        /*0364*/ 	.short	0x010a
        /*0366*/ 	.byte	0x08
	.zero		1


	//   ....[35]....
        /*0368*/ 	.word	0x00001740
        /*036c*/ 	.word	0x000000ff
        /*0370*/ 	.word	0x00000018
        /*0374*/ 	.short	0x010a
        /*0376*/ 	.byte	0x21
	.zero		1


	//   ....[36]....
        /*0378*/ 	.word	0x00001890
        /*037c*/ 	.word	0x000000ff
        /*0380*/ 	.word	0x00000018
        /*0384*/ 	.short	0x010a
        /*0386*/ 	.byte	0x08
	.zero		1


	//   ....[37]....
        /*0388*/ 	.word	0x00001a50
        /*038c*/ 	.word	0x000000ff
        /*0390*/ 	.word	0x00000078
        /*0394*/ 	.short	0x0101
        /*0396*/ 	.byte	0x04
	.zero		1


	//   ....[38]....
        /*0398*/ 	.word	0x00001a70
        /*039c*/ 	.word	0x000000ff
        /*03a0*/ 	.word	0x00000018
        /*03a4*/ 	.short	0x010a
        /*03a6*/ 	.byte	0x08
	.zero		1


	//   ....[39]....
        /*03a8*/ 	.word	0x00001af0
        /*03ac*/ 	.word	0x000000ff
        /*03b0*/ 	.word	0x00000018
        /*03b4*/ 	.short	0x010a
        /*03b6*/ 	.byte	0x21
	.zero		1


	//   ....[40]....
        /*03b8*/ 	.word	0x00001c40
        /*03bc*/ 	.word	0x000000ff
        /*03c0*/ 	.word	0x00000018
        /*03c4*/ 	.short	0x010a
        /*03c6*/ 	.byte	0x08
	.zero		1


	//   ....[41]....
        /*03c8*/ 	.word	0x00001e10
        /*03cc*/ 	.word	0x00000002
        /*03d0*/ 	.word	0x00000080
        /*03d4*/ 	.short	0x010a
        /*03d6*/ 	.byte	0xff
	.zero		1


	//   ....[42]....
        /*03d8*/ 	.word	0x00001ed0
        /*03dc*/ 	.word	0x00000002
        /*03e0*/ 	.word	0x00000000
        /*03e4*/ 	.short	0x0101
        /*03e6*/ 	.byte	0xff
	.zero		1


	//   ....[43]....
        /*03e8*/ 	.word	0x00002430
        /*03ec*/ 	.word	0x000000ff
        /*03f0*/ 	.word	0x00000000
        /*03f4*/ 	.short	0x010a
        /*03f6*/ 	.byte	0x05
	.zero		1


	//   ....[44]....
        /*03f8*/ 	.word	0x000024c0
        /*03fc*/ 	.word	0x000000ff
        /*0400*/ 	.word	0x00000000
        /*0404*/ 	.short	0x010a
        /*0406*/ 	.byte	0x05
	.zero		1


	//   ....[45]....
        /*0408*/ 	.word	0x00002560
        /*040c*/ 	.word	0x00000000
        /*0410*/ 	.word	0x00000000
        /*0414*/ 	.short	0x010a
        /*0416*/ 	.byte	0xff
	.zero		1


	//   ....[46]....
        /*0418*/ 	.word	0x00002680
        /*041c*/ 	.word	0x00000000
        /*0420*/ 	.word	0x000000e0
        /*0424*/ 	.short	0x010a
        /*0426*/ 	.byte	0xff
	.zero		1


	//   ....[47]....
        /*0428*/ 	.word	0x000026f0
        /*042c*/ 	.word	0x00000000
        /*0430*/ 	.word	0x00000000
        /*0434*/ 	.short	0x0101
        /*0436*/ 	.byte	0xff
	.zero		1


	//   ....[48]....
        /*0438*/ 	.word	0x00002710
        /*043c*/ 	.word	0x000000ff
        /*0440*/ 	.word	0x00000090
        /*0444*/ 	.short	0x010a
        /*0446*/ 	.byte	0x05
	.zero		1


	//   ....[49]....
        /*0448*/ 	.word	0x00002830
        /*044c*/ 	.word	0x00000000
        /*0450*/ 	.word	0x00000080
        /*0454*/ 	.short	0x010a
        /*0456*/ 	.byte	0xff
	.zero		1


	//   ....[50]....
        /*0458*/ 	.word	0x00002930
        /*045c*/ 	.word	0x00000000
        /*0460*/ 	.word	0x00000000
        /*0464*/ 	.short	0x0101
        /*0466*/ 	.byte	0xff
	.zero		1


	//   ....[51]....
        /*0468*/ 	.word	0x000029c0
        /*046c*/ 	.word	0x000000ff
        /*0470*/ 	.word	0x00000090
        /*0474*/ 	.short	0x0106
        /*0476*/ 	.byte	0x05
	.zero		1


	//   ....[52]....
        /*0478*/ 	.word	0x000029e0
        /*047c*/ 	.word	0x000000ff
        /*0480*/ 	.word	0x00000090
        /*0484*/ 	.short	0x010a
        /*0486*/ 	.byte	0x05
	.zero		1


	//   ....[53]....
        /*0488*/ 	.word	0x00002a70
        /*048c*/ 	.word	0x000000ff
        /*0490*/ 	.word	0x00000090
        /*0494*/ 	.short	0x0106
        /*0496*/ 	.byte	0x04
	.zero		1


	//   ....[54]....
        /*0498*/ 	.word	0x00002ab0
        /*049c*/ 	.word	0x00000000
        /*04a0*/ 	.word	0x00000090
        /*04a4*/ 	.short	0x010a
        /*04a6*/ 	.byte	0xff
	.zero		1


	//   ....[55]....
        /*04a8*/ 	.word	0x00003070
        /*04ac*/ 	.word	0x00000000
        /*04b0*/ 	.word	0x00000080
        /*04b4*/ 	.short	0x010a
        /*04b6*/ 	.byte	0xff
	.zero		1


	//   ....[56]....
        /*04b8*/ 	.word	0x00003170
        /*04bc*/ 	.word	0x00000003
        /*04c0*/ 	.word	0x00000000
        /*04c4*/ 	.short	0x0101
        /*04c6*/ 	.byte	0xff
	.zero		1


	//   ....[57]....
        /*04c8*/ 	.word	0x00003180
        /*04cc*/ 	.word	0x000000ff
        /*04d0*/ 	.word	0x00000000
        /*04d4*/ 	.short	0x010a
        /*04d6*/ 	.byte	0x07
	.zero		1


	//   ....[58]....
        /*04d8*/ 	.word	0x000031b0
        /*04dc*/ 	.word	0x000000ff
        /*04e0*/ 	.word	0x000000c0
        /*04e4*/ 	.short	0x010a
        /*04e6*/ 	.byte	0x06
	.zero		1


	//   ....[59]....
        /*04e8*/ 	.word	0x00003280
        /*04ec*/ 	.word	0x000000ff
        /*04f0*/ 	.word	0x00000000
        /*04f4*/ 	.short	0x010a
        /*04f6*/ 	.byte	0x0b
	.zero		1


	//   ....[60]....
        /*04f8*/ 	.word	0x000033b0
        /*04fc*/ 	.word	0x000000ff
        /*0500*/ 	.word	0x00000000
        /*0504*/ 	.short	0x010a
        /*0506*/ 	.byte	0x22
	.zero		1


	//   ....[61]....
        /*0508*/ 	.word	0x00003790
        /*050c*/ 	.word	0x000000ff
        /*0510*/ 	.word	0x00000000
        /*0514*/ 	.short	0x010a
        /*0516*/ 	.byte	0x06
	.zero		1


	//   ....[62]....
        /*0518*/ 	.word	0x00003820
        /*051c*/ 	.word	0x000000ff
        /*0520*/ 	.word	0x00000000
        /*0524*/ 	.short	0x010a
        /*0526*/ 	.byte	0x06
	.zero		1


	//   ....[63]....
        /*0528*/ 	.word	0x000038b0
        /*052c*/ 	.word	0x000000ff
        /*0530*/ 	.word	0x00000000
        /*0534*/ 	.short	0x010a
        /*0536*/ 	.byte	0x06
	.zero		1


	//   ....[64]....
        /*0538*/ 	.word	0x00003940
        /*053c*/ 	.word	0x000000ff
        /*0540*/ 	.word	0x00000000
        /*0544*/ 	.short	0x010a
        /*0546*/ 	.byte	0x07
	.zero		1


	//   ....[65]....
        /*0548*/ 	.word	0x00003d90
        /*054c*/ 	.word	0x00000000
        /*0550*/ 	.word	0x00000080
        /*0554*/ 	.short	0x010a
        /*0556*/ 	.byte	0xff
	.zero		1


	//   ....[66]....
        /*0558*/ 	.word	0x00003e50
        /*055c*/ 	.word	0x00000000
        /*0560*/ 	.word	0x00000000
        /*0564*/ 	.short	0x0101
        /*0566*/ 	.byte	0xff
	.zero		1


	//   ....[67]....
        /*0568*/ 	.word	0x00004170
        /*056c*/ 	.word	0x000000ff
        /*0570*/ 	.word	0x00000078
        /*0574*/ 	.short	0x010a
        /*0576*/ 	.byte	0x07
	.zero		1


	//   ....[68]....
        /*0578*/ 	.word	0x00004370
        /*057c*/ 	.word	0x000000ff
        /*0580*/ 	.word	0x00000050
        /*0584*/ 	.short	0x010a
        /*0586*/ 	.byte	0x07
	.zero		1


	//   ....[69]....
        /*0588*/ 	.word	0x000044f0
        /*058c*/ 	.word	0x000000ff
        /*0590*/ 	.word	0x00000030
        /*0594*/ 	.short	0x010b
        /*0596*/ 	.byte	0x07
	.zero		1


	//   ....[70]....
        /*0598*/ 	.word	0x00004500
        /*059c*/ 	.word	0x000000ff
        /*05a0*/ 	.word	0x00000000
        /*05a4*/ 	.short	0x0101
        /*05a6*/ 	.byte	0x15
	.zero		1


	//   ....[71]....
        /*05a8*/ 	.word	0x00004510
        /*05ac*/ 	.word	0x000000ff
        /*05b0*/ 	.word	0x00000058
        /*05b4*/ 	.short	0x010a
        /*05b6*/ 	.byte	0x07
	.zero		1


	//   ....[72]....
        /*05b8*/ 	.word	0x00004650
        /*05bc*/ 	.word	0x000000ff
        /*05c0*/ 	.word	0x00000038
        /*05c4*/ 	.short	0x010b
        /*05c6*/ 	.byte	0x07
	.zero		1


	//   ....[73]....
        /*05c8*/ 	.word	0x00004660
        /*05cc*/ 	.word	0x000000ff
        /*05d0*/ 	.word	0x00000000
        /*05d4*/ 	.short	0x0101
        /*05d6*/ 	.byte	0x0f
	.zero		1


	//   ....[74]....
        /*05d8*/ 	.word	0x00004670
        /*05dc*/ 	.word	0x000000ff
        /*05e0*/ 	.word	0x00000060
        /*05e4*/ 	.short	0x010a
        /*05e6*/ 	.byte	0x07
	.zero		1


	//   ....[75]....
        /*05e8*/ 	.word	0x000047c0
        /*05ec*/ 	.word	0x000000ff
        /*05f0*/ 	.word	0x00000040
        /*05f4*/ 	.short	0x010b
        /*05f6*/ 	.byte	0x07
	.zero		1


	//   ....[76]....
        /*05f8*/ 	.word	0x000047d0
        /*05fc*/ 	.word	0x000000ff
        /*0600*/ 	.word	0x00000000
        /*0604*/ 	.short	0x0101
        /*0606*/ 	.byte	0x0e
	.zero		1


	//   ....[77]....
        /*0608*/ 	.word	0x000047e0
        /*060c*/ 	.word	0x000000ff
        /*0610*/ 	.word	0x00000068
        /*0614*/ 	.short	0x010a
        /*0616*/ 	.byte	0x07
	.zero		1


	//   ....[78]....
        /*0618*/ 	.word	0x00004940
        /*061c*/ 	.word	0x000000ff
        /*0620*/ 	.word	0x00000048
        /*0624*/ 	.short	0x010b
        /*0626*/ 	.byte	0x07
	.zero		1


	//   ....[79]....
        /*0628*/ 	.word	0x00004950
        /*062c*/ 	.word	0x000000ff
        /*0630*/ 	.word	0x00000000
        /*0634*/ 	.short	0x0101
        /*0636*/ 	.byte	0x0d
	.zero		1


	//   ....[80]....
        /*0638*/ 	.word	0x00004960
        /*063c*/ 	.word	0x000000ff
        /*0640*/ 	.word	0x00000050
        /*0644*/ 	.short	0x010a
        /*0646*/ 	.byte	0x07
	.zero		1


	//   ....[81]....
        /*0648*/ 	.word	0x00004ab0
        /*064c*/ 	.word	0x000000ff
        /*0650*/ 	.word	0x00000030
        /*0654*/ 	.short	0x010b
        /*0656*/ 	.byte	0x07
	.zero		1


	//   ....[82]....
        /*0658*/ 	.word	0x00004ac0
        /*065c*/ 	.word	0x000000ff
        /*0660*/ 	.word	0x00000000
        /*0664*/ 	.short	0x0101
        /*0666*/ 	.byte	0x15
	.zero		1


	//   ....[83]....
        /*0668*/ 	.word	0x00004ad0
        /*066c*/ 	.word	0x000000ff
        /*0670*/ 	.word	0x00000058
        /*0674*/ 	.short	0x010a
        /*0676*/ 	.byte	0x07
	.zero		1


	//   ....[84]....
        /*0678*/ 	.word	0x00004c20
        /*067c*/ 	.word	0x000000ff
        /*0680*/ 	.word	0x00000038
        /*0684*/ 	.short	0x010b
        /*0686*/ 	.byte	0x07
	.zero		1


	//   ....[85]....
        /*0688*/ 	.word	0x00004c30
        /*068c*/ 	.word	0x000000ff
        /*0690*/ 	.word	0x00000000
        /*0694*/ 	.short	0x0101
        /*0696*/ 	.byte	0x0f
	.zero		1


	//   ....[86]....
        /*0698*/ 	.word	0x00004c40
        /*069c*/ 	.word	0x000000ff
        /*06a0*/ 	.word	0x00000060
        /*06a4*/ 	.short	0x010a
        /*06a6*/ 	.byte	0x07
	.zero		1


	//   ....[87]....
        /*06a8*/ 	.word	0x00004dc0
        /*06ac*/ 	.word	0x000000ff
        /*06b0*/ 	.word	0x00000040
        /*06b4*/ 	.short	0x010b
        /*06b6*/ 	.byte	0x07
	.zero		1


	//   ....[88]....
        /*06b8*/ 	.word	0x00004e00
        /*06bc*/ 	.word	0x000000ff
        /*06c0*/ 	.word	0x00000000
        /*06c4*/ 	.short	0x0101
        /*06c6*/ 	.byte	0x0e
	.zero		1


	//   ....[89]....
        /*06c8*/ 	.word	0x00004e40
        /*06cc*/ 	.word	0x000000ff
        /*06d0*/ 	.word	0x00000068
        /*06d4*/ 	.short	0x010a
        /*06d6*/ 	.byte	0x07
	.zero		1


	//   ....[90]....
        /*06d8*/ 	.word	0x00005070
        /*06dc*/ 	.word	0x000000ff
        /*06e0*/ 	.word	0x00000048
        /*06e4*/ 	.short	0x010b
        /*06e6*/ 	.byte	0x07
	.zero		1


	//   ....[91]....
        /*06e8*/ 	.word	0x00005090
        /*06ec*/ 	.word	0x000000ff
        /*06f0*/ 	.word	0x00000000
        /*06f4*/ 	.short	0x0101
        /*06f6*/ 	.byte	0x0d
	.zero		1


	//   ....[92]....
        /*06f8*/ 	.word	0x000050b0
        /*06fc*/ 	.word	0x000000ff
        /*0700*/ 	.word	0x00000050
        /*0704*/ 	.short	0x010a
        /*0706*/ 	.byte	0x07
	.zero		1


	//   ....[93]....
        /*0708*/ 	.word	0x000050d0
        /*070c*/ 	.word	0x000000ff
        /*0710*/ 	.word	0x00000058
        /*0714*/ 	.short	0x010a
        /*0716*/ 	.byte	0x07
	.zero		1


	//   ....[94]....
        /*0718*/ 	.word	0x000050f0
        /*071c*/ 	.word	0x000000ff
        /*0720*/ 	.word	0x00000060
        /*0724*/ 	.short	0x010a
        /*0726*/ 	.byte	0x07
	.zero		1


	//   ....[95]....
        /*0728*/ 	.word	0x00005140
        /*072c*/ 	.word	0x00000002
        /*0730*/ 	.word	0x00000068
        /*0734*/ 	.short	0x010a
        /*0736*/ 	.byte	0xff
	.zero		1


	//   ....[96]....
        /*0738*/ 	.word	0x00005460
        /*073c*/ 	.word	0x00000000
        /*0740*/ 	.word	0x00000080
        /*0744*/ 	.short	0x010a
        /*0746*/ 	.byte	0xff
	.zero		1


	//   ....[97]....
        /*0748*/ 	.word	0x00005570
        /*074c*/ 	.word	0x00000000
        /*0750*/ 	.word	0x00000000
        /*0754*/ 	.short	0x0101
        /*0756*/ 	.byte	0xff
	.zero		1


	//   ....[98]....
        /*0758*/ 	.word	0x00005fc0
        /*075c*/ 	.word	0x000000ff
        /*0760*/ 	.word	0x00000030
        /*0764*/ 	.short	0x010a
        /*0766*/ 	.byte	0x30
	.zero		1


	//   ....[99]....
        /*0768*/ 	.word	0x00005ff0
        /*076c*/ 	.word	0x00000053
        /*0770*/ 	.word	0x000000a0
        /*0774*/ 	.short	0x010a
        /*0776*/ 	.byte	0xff
	.zero		1


	//   ....[100]....
        /*0778*/ 	.word	0x000060e0
        /*077c*/ 	.word	0x000000ff
        /*0780*/ 	.word	0x00000030
        /*0784*/ 	.short	0x010a
        /*0786*/ 	.byte	0x30
	.zero		1


	//   ....[101]....
        /*0788*/ 	.word	0x000061d0
        /*078c*/ 	.word	0x00000053
        /*0790*/ 	.word	0x000000a0
        /*0794*/ 	.short	0x010a
        /*0796*/ 	.byte	0xff
	.zero		1


	//   ....[102]....
        /*0798*/ 	.word	0x000067a0
        /*079c*/ 	.word	0x00000000
        /*07a0*/ 	.word	0x00000000
        /*07a4*/ 	.short	0x0101
        /*07a6*/ 	.byte	0xff
	.zero		1


	//   ....[103]....
        /*07a8*/ 	.word	0x000067b0
        /*07ac*/ 	.word	0x00000002
        /*07b0*/ 	.word	0x00000030
        /*07b4*/ 	.short	0x010a
        /*07b6*/ 	.byte	0xff
	.zero		1


	//   ....[104]....
        /*07b8*/ 	.word	0x00006890
        /*07bc*/ 	.word	0x00000002
        /*07c0*/ 	.word	0x00000030
        /*07c4*/ 	.short	0x010a
        /*07c6*/ 	.byte	0xff
	.zero		1


	//   ....[105]....
        /*07c8*/ 	.word	0x00006ef0
        /*07cc*/ 	.word	0x00000010
        /*07d0*/ 	.word	0x00000000
        /*07d4*/ 	.short	0x0101
        /*07d6*/ 	.byte	0xff
	.zero		1


	//   ....[106]....
        /*07d8*/ 	.word	0x00006f10
        /*07dc*/ 	.word	0x00000000
        /*07e0*/ 	.word	0x00000030
        /*07e4*/ 	.short	0x010a
        /*07e6*/ 	.byte	0xff
	.zero		1


	//   ....[107]....
        /*07e8*/ 	.word	0x00006fe0
        /*07ec*/ 	.word	0x00000000
        /*07f0*/ 	.word	0x00000030
        /*07f4*/ 	.short	0x010a
        /*07f6*/ 	.byte	0xff
	.zero		1


	//   ....[108]....
        /*07f8*/ 	.word	0x00007650
        /*07fc*/ 	.word	0x00000010
        /*0800*/ 	.word	0x00000000
        /*0804*/ 	.short	0x0101
        /*0806*/ 	.byte	0xff
	.zero		1


	//   ....[109]....
        /*0808*/ 	.word	0x00007670
        /*080c*/ 	.word	0x00000000
        /*0810*/ 	.word	0x00000030
        /*0814*/ 	.short	0x010a
        /*0816*/ 	.byte	0xff
	.zero		1


	//   ....[110]....
        /*0818*/ 	.word	0x00007740
        /*081c*/ 	.word	0x00000000
        /*0820*/ 	.word	0x00000030
        /*0824*/ 	.short	0x010a
        /*0826*/ 	.byte	0xff
	.zero		1


	//   ....[111]....
        /*0828*/ 	.word	0x00007de0
        /*082c*/ 	.word	0x00000010
        /*0830*/ 	.word	0x00000000
        /*0834*/ 	.short	0x0101
        /*0836*/ 	.byte	0xff
	.zero		1


	//   ....[112]....
        /*0838*/ 	.word	0x00007e00
        /*083c*/ 	.word	0x00000000
        /*0840*/ 	.word	0x00000030
        /*0844*/ 	.short	0x010a
        /*0846*/ 	.byte	0xff
	.zero		1


	//   ....[113]....
        /*0848*/ 	.word	0x00007ed0
        /*084c*/ 	.word	0x00000000
        /*0850*/ 	.word	0x00000030
        /*0854*/ 	.short	0x010a
        /*0856*/ 	.byte	0xff
	.zero		1


	//   ....[114]....
        /*0858*/ 	.word	0x000085b0
        /*085c*/ 	.word	0x00000010
        /*0860*/ 	.word	0x00000000
        /*0864*/ 	.short	0x0101
        /*0866*/ 	.byte	0xff
	.zero		1


	//   ....[115]....
        /*0868*/ 	.word	0x000085d0
        /*086c*/ 	.word	0x00000000
        /*0870*/ 	.word	0x00000030
        /*0874*/ 	.short	0x010a
        /*0876*/ 	.byte	0xff
	.zero		1


	//   ....[116]....
        /*0878*/ 	.word	0x000086a0
        /*087c*/ 	.word	0x00000000
        /*0880*/ 	.word	0x00000030
        /*0884*/ 	.short	0x010a
        /*0886*/ 	.byte	0xff
	.zero		1


	//   ....[117]....
        /*0888*/ 	.word	0x00008d50
        /*088c*/ 	.word	0x00000010
        /*0890*/ 	.word	0x00000000
        /*0894*/ 	.short	0x0101
        /*0896*/ 	.byte	0xff
	.zero		1


	//   ....[118]....
        /*0898*/ 	.word	0x00008d70
        /*089c*/ 	.word	0x00000000
        /*08a0*/ 	.word	0x00000030
        /*08a4*/ 	.short	0x010a
        /*08a6*/ 	.byte	0xff
	.zero		1


	//   ....[119]....
        /*08a8*/ 	.word	0x00008e40
        /*08ac*/ 	.word	0x00000000
        /*08b0*/ 	.word	0x00000030
        /*08b4*/ 	.short	0x010a
        /*08b6*/ 	.byte	0xff
	.zero		1


	//   ....[120]....
        /*08b8*/ 	.word	0x000094f0
        /*08bc*/ 	.word	0x00000010
        /*08c0*/ 	.word	0x00000000
        /*08c4*/ 	.short	0x0101
        /*08c6*/ 	.byte	0xff
	.zero		1


	//   ....[121]....
        /*08c8*/ 	.word	0x00009510
        /*08cc*/ 	.word	0x00000000
        /*08d0*/ 	.word	0x00000030
        /*08d4*/ 	.short	0x010a
        /*08d6*/ 	.byte	0xff
	.zero		1


	//   ....[122]....
        /*08d8*/ 	.word	0x000095e0
        /*08dc*/ 	.word	0x00000000
        /*08e0*/ 	.word	0x00000030
        /*08e4*/ 	.short	0x010a
        /*08e6*/ 	.byte	0xff
	.zero		1


	//   ....[123]....
        /*08e8*/ 	.word	0x00009860
        /*08ec*/ 	.word	0x000000ff
        /*08f0*/ 	.word	0x00000000
        /*08f4*/ 	.short	0x0101
        /*08f6*/ 	.byte	0x05
	.zero		1


	//   ....[124]....
        /*08f8*/ 	.word	0x00009ca0
        /*08fc*/ 	.word	0x00000000
        /*0900*/ 	.word	0x00000000
        /*0904*/ 	.short	0x0101
        /*0906*/ 	.byte	0xff
	.zero		1


	//   ....[125]....
        /*0908*/ 	.word	0x00009f10
        /*090c*/ 	.word	0x000000ff
        /*0910*/ 	.word	0x00000000
        /*0914*/ 	.short	0x0101
        /*0916*/ 	.byte	0x04
	.zero		1


	//   ....[126]....
        /*0918*/ 	.word	0x00009f30
        /*091c*/ 	.word	0x00000002
        /*0920*/ 	.word	0x000000f0
        /*0924*/ 	.short	0x010a
        /*0926*/ 	.byte	0xff
	.zero		1


	//   ....[127]....
        /*0928*/ 	.word	0x00009f90
        /*092c*/ 	.word	0x00000002
        /*0930*/ 	.word	0x00000018
        /*0934*/ 	.short	0x010a
        /*0936*/ 	.byte	0xff
	.zero		1


	//   ....[128]....
        /*0938*/ 	.word	0x00009ff0
        /*093c*/ 	.word	0x00000002
        /*0940*/ 	.word	0x00000018
        /*0944*/ 	.short	0x010a
        /*0946*/ 	.byte	0xff
	.zero		1


	//   ....[129]....
        /*0948*/ 	.word	0x0000a040
        /*094c*/ 	.word	0x00000002
        /*0950*/ 	.word	0x00000080
        /*0954*/ 	.short	0x010a
        /*0956*/ 	.byte	0xff
	.zero		1


	//   ....[130]....
        /*0958*/ 	.word	0x0000a0a0
        /*095c*/ 	.word	0x00000000
        /*0960*/ 	.word	0x00000000
        /*0964*/ 	.short	0x010a
        /*0966*/ 	.byte	0xff
	.zero		1


	//   ....[131]....
        /*0968*/ 	.word	0x0000a100
        /*096c*/ 	.word	0x00000000
        /*0970*/ 	.word	0x00000000
        /*0974*/ 	.short	0x010a
        /*0976*/ 	.byte	0xff
	.zero		1


	//   ....[132]....
        /*0978*/ 	.word	0x0000a150
        /*097c*/ 	.word	0x00000000
        /*0980*/ 	.word	0x000000e0
        /*0984*/ 	.short	0x010a
        /*0986*/ 	.byte	0xff
	.zero		1


	//   ....[133]....
        /*0988*/ 	.word	0x0000a1b0
        /*098c*/ 	.word	0x00000000
        /*0990*/ 	.word	0x00000090
        /*0994*/ 	.short	0x010a
        /*0996*/ 	.byte	0xff
	.zero		1


	//   ....[134]....
        /*0998*/ 	.word	0x0000a200
        /*099c*/ 	.word	0x00000000
        /*09a0*/ 	.word	0x00000080
        /*09a4*/ 	.short	0x010a
        /*09a6*/ 	.byte	0xff
	.zero		1


	//   ....[135]....
        /*09a8*/ 	.word	0x0000a260
        /*09ac*/ 	.word	0x00000000
        /*09b0*/ 	.word	0x00000090
        /*09b4*/ 	.short	0x010a
        /*09b6*/ 	.byte	0xff
	.zero		1


	//   ....[136]....
        /*09b8*/ 	.word	0x0000a2b0
        /*09bc*/ 	.word	0x00000000
        /*09c0*/ 	.word	0x00000080
        /*09c4*/ 	.short	0x010a
        /*09c6*/ 	.byte	0xff
	.zero		1


	//   ....[137]....
        /*09c8*/ 	.word	0x0000a310
        /*09cc*/ 	.word	0x00000002
        /*09d0*/ 	.word	0x000000c0
        /*09d4*/ 	.short	0x010a
        /*09d6*/ 	.byte	0xff
	.zero		1


	//   ....[138]....
        /*09d8*/ 	.word	0x0000a370
        /*09dc*/ 	.word	0x00000000
        /*09e0*/ 	.word	0x00000000
        /*09e4*/ 	.short	0x010a
        /*09e6*/ 	.byte	0xff
	.zero		1


	//   ....[139]....
        /*09e8*/ 	.word	0x0000a3d0
        /*09ec*/ 	.word	0x00000000
        /*09f0*/ 	.word	0x00000000
        /*09f4*/ 	.short	0x010a
        /*09f6*/ 	.byte	0xff
	.zero		1


	//   ....[140]....
        /*09f8*/ 	.word	0x0000a430
        /*09fc*/ 	.word	0x00000000
        /*0a00*/ 	.word	0x00000000
        /*0a04*/ 	.short	0x010a
        /*0a06*/ 	.byte	0xff
	.zero		1


	//   ....[141]....
        /*0a08*/ 	.word	0x0000a490
        /*0a0c*/ 	.word	0x00000000
        /*0a10*/ 	.word	0x00000000
        /*0a14*/ 	.short	0x010a
        /*0a16*/ 	.byte	0xff
	.zero		1


	//   ....[142]....
        /*0a18*/ 	.word	0x0000a4f0
        /*0a1c*/ 	.word	0x00000000
        /*0a20*/ 	.word	0x00000000
        /*0a24*/ 	.short	0x010a
        /*0a26*/ 	.byte	0xff
	.zero		1


	//   ....[143]....
        /*0a28*/ 	.word	0x0000a540
        /*0a2c*/ 	.word	0x00000000
        /*0a30*/ 	.word	0x00000080
        /*0a34*/ 	.short	0x010a
        /*0a36*/ 	.byte	0xff
	.zero		1


	//   ....[144]....
        /*0a38*/ 	.word	0x0000a5a0
        /*0a3c*/ 	.word	0x00000000
        /*0a40*/ 	.word	0x00000078
        /*0a44*/ 	.short	0x010a
        /*0a46*/ 	.byte	0xff
	.zero		1


	//   ....[145]....
        /*0a48*/ 	.word	0x0000a600
        /*0a4c*/ 	.word	0x00000000
        /*0a50*/ 	.word	0x00000050
        /*0a54*/ 	.short	0x010a
        /*0a56*/ 	.byte	0xff
	.zero		1


	//   ....[146]....
        /*0a58*/ 	.word	0x0000a660
        /*0a5c*/ 	.word	0x00000000
        /*0a60*/ 	.word	0x00000058
        /*0a64*/ 	.short	0x010a
        /*0a66*/ 	.byte	0xff
	.zero		1


	//   ....[147]....
        /*0a68*/ 	.word	0x0000a6c0
        /*0a6c*/ 	.word	0x00000000
        /*0a70*/ 	.word	0x00000060
        /*0a74*/ 	.short	0x010a
        /*0a76*/ 	.byte	0xff
	.zero		1


	//   ....[148]....
        /*0a78*/ 	.word	0x0000a720
        /*0a7c*/ 	.word	0x00000000
        /*0a80*/ 	.word	0x00000068
        /*0a84*/ 	.short	0x010a
        /*0a86*/ 	.byte	0xff
	.zero		1


	//   ....[149]....
        /*0a88*/ 	.word	0x0000a780
        /*0a8c*/ 	.word	0x00000000
        /*0a90*/ 	.word	0x00000050
        /*0a94*/ 	.short	0x010a
        /*0a96*/ 	.byte	0xff
	.zero		1


	//   ....[150]....
        /*0a98*/ 	.word	0x0000a7e0
        /*0a9c*/ 	.word	0x00000000
        /*0aa0*/ 	.word	0x00000058
        /*0aa4*/ 	.short	0x010a
        /*0aa6*/ 	.byte	0xff
	.zero		1


	//   ....[151]....
        /*0aa8*/ 	.word	0x0000a840
        /*0aac*/ 	.word	0x00000000
        /*0ab0*/ 	.word	0x00000060
        /*0ab4*/ 	.short	0x010a
        /*0ab6*/ 	.byte	0xff
	.zero		1


	//   ....[152]....
        /*0ab8*/ 	.word	0x0000a8a0
        /*0abc*/ 	.word	0x00000000
        /*0ac0*/ 	.word	0x00000068
        /*0ac4*/ 	.short	0x010a
        /*0ac6*/ 	.byte	0xff
	.zero		1


	//   ....[153]....
        /*0ac8*/ 	.word	0x0000a900
        /*0acc*/ 	.word	0x00000000
        /*0ad0*/ 	.word	0x00000050
        /*0ad4*/ 	.short	0x010a
        /*0ad6*/ 	.byte	0xff
	.zero		1


	//   ....[154]....
        /*0ad8*/ 	.word	0x0000a960
        /*0adc*/ 	.word	0x00000000
        /*0ae0*/ 	.word	0x00000058
        /*0ae4*/ 	.short	0x010a
        /*0ae6*/ 	.byte	0xff
	.zero		1


	//   ....[155]....
        /*0ae8*/ 	.word	0x0000a9c0
        /*0aec*/ 	.word	0x00000002
        /*0af0*/ 	.word	0x00000060
        /*0af4*/ 	.short	0x010a
        /*0af6*/ 	.byte	0xff
	.zero		1


	//   ....[156]....
        /*0af8*/ 	.word	0x0000aa10
        /*0afc*/ 	.word	0x00000000
        /*0b00*/ 	.word	0x00000080
        /*0b04*/ 	.short	0x010a
        /*0b06*/ 	.byte	0xff
	.zero		1


	//   ....[157]....
        /*0b08*/ 	.word	0x0000aa70
        /*0b0c*/ 	.word	0x00000002
        /*0b10*/ 	.word	0x00000030
        /*0b14*/ 	.short	0x010a
        /*0b16*/ 	.byte	0xff
	.zero		1


	//   ....[158]....
        /*0b18*/ 	.word	0x0000aac0
        /*0b1c*/ 	.word	0x00000053
        /*0b20*/ 	.word	0x000000a0
        /*0b24*/ 	.short	0x010a
        /*0b26*/ 	.byte	0xff
	.zero		1


	//   ....[159]....
        /*0b28*/ 	.word	0x0000ab10
        /*0b2c*/ 	.word	0x00000002
        /*0b30*/ 	.word	0x00000030
        /*0b34*/ 	.short	0x010a
        /*0b36*/ 	.byte	0xff
	.zero		1


	//   ....[160]....
        /*0b38*/ 	.word	0x0000ab60
        /*0b3c*/ 	.word	0x00000000
        /*0b40*/ 	.word	0x00000030
        /*0b44*/ 	.short	0x010a
        /*0b46*/ 	.byte	0xff
	.zero		1


	//   ....[161]....
        /*0b48*/ 	.word	0x0000abb0
        /*0b4c*/ 	.word	0x00000000
        /*0b50*/ 	.word	0x00000030
        /*0b54*/ 	.short	0x010a
        /*0b56*/ 	.byte	0xff
	.zero		1


	//   ....[162]....
        /*0b58*/ 	.word	0x0000ac00
        /*0b5c*/ 	.word	0x00000000
        /*0b60*/ 	.word	0x00000030
        /*0b64*/ 	.short	0x010a
        /*0b66*/ 	.byte	0xff
	.zero		1


	//   ....[163]....
        /*0b68*/ 	.word	0x0000ac50
        /*0b6c*/ 	.word	0x00000000
        /*0b70*/ 	.word	0x00000030
        /*0b74*/ 	.short	0x010a
        /*0b76*/ 	.byte	0xff
	.zero		1


	//   ....[164]....
        /*0b78*/ 	.word	0x0000aca0
        /*0b7c*/ 	.word	0x00000000
        /*0b80*/ 	.word	0x00000030
        /*0b84*/ 	.short	0x010a
        /*0b86*/ 	.byte	0xff
	.zero		1


	//   ....[165]....
        /*0b88*/ 	.word	0x0000acf0
        /*0b8c*/ 	.word	0x00000000
        /*0b90*/ 	.word	0x00000030
        /*0b94*/ 	.short	0x010a
        /*0b96*/ 	.byte	0xff
	.zero		1


	//----- nvinfo : EIATTR_NUM_MBARRIERS
	.align		4
.L_47:
        /*0b98*/ 	.byte	0x03, 0x38
        /*0b9a*/ 	.short	0x0020


	//----- nvinfo : EIATTR_EXIT_INSTR_OFFSETS
	.align		4
        /*0b9c*/ 	.byte	0x04, 0x1c
        /*0b9e*/ 	.short	(.L_49 - .L_48)


	//   ....[0]....
.L_48:
        /*0ba0*/ 	.word	0x00002590


	//   ....[1]....
        /*0ba4*/ 	.word	0x00002a80


	//   ....[2]....
        /*0ba8*/ 	.word	0x00002ae0


	//   ....[3]....
        /*0bac*/ 	.word	0x00003ba0


	//   ....[4]....
        /*0bb0*/ 	.word	0x00005170


	//   ....[5]....
        /*0bb4*/ 	.word	0x000051b0


	//   ....[6]....
        /*0bb8*/ 	.word	0x00009e00


	//   ....[7]....
        /*0bbc*/ 	.word	0x00009e80


	//   ....[8]....
        /*0bc0*/ 	.word	0x00009eb0


	//   ....[9]....
        /*0bc4*/ 	.word	0x00009f20


	//----- nvinfo : EIATTR_MAX_THREADS
	.align		4
.L_49:
        /*0bc8*/ 	.byte	0x04, 0x05
        /*0bca*/ 	.short	(.L_51 - .L_50)
.L_50:
        /*0bcc*/ 	.word	0x00000100
        /*0bd0*/ 	.word	0x00000001
        /*0bd4*/ 	.word	0x00000001


	//----- nvinfo : EIATTR_CRS_STACK_SIZE
	.align		4
.L_51:
        /*0bd8*/ 	.byte	0x04, 0x1e
        /*0bda*/ 	.short	(.L_53 - .L_52)
.L_52:
        /*0bdc*/ 	.word	0x00000000


	//----- nvinfo : EIATTR_CBANK_PARAM_SIZE
	.align		4
.L_53:
        /*0be0*/ 	.byte	0x03, 0x19
        /*0be2*/ 	.short	0x0800


	//----- nvinfo : EIATTR_PARAM_CBANK
	.align		4
        /*0be4*/ 	.byte	0x04, 0x0a
        /*0be6*/ 	.short	(.L_55 - .L_54)
	.align		4
.L_54:
        /*0be8*/ 	.word	index@(.nv.constant0._ZN7cutlass13device_kernelINS_4gemm6kernel13GemmUniversalIN4cute5tupleIJiiiiEEENS1_10collective13CollectiveMmaINS1_35MainloopSm100TmaUmmaWarpSpecializedILi3ELi2ELi4ENS5_IJNS4_1CILi1EEESB_SB_EEEEENS5_IJNSA_ILi128EEESE_NSA_ILi64EEEEEEfNS5_IJlSB_lEEEfSH_NS4_8TiledMMAINS4_8MMA_AtomIJNS4_17SM100_MMA_TF32_SSINS_10tfloat32_tESL_fLi128ELi128ELNS4_4UMMA5MajorE0ELSN_0ELNSM_7ScaleInE0ELSO_0EEEEEENS4_6LayoutISC_NS5_IJNSA_ILi0EEESS_SS_EEEEENS5_IJNS4_10UnderscoreESV_SV_EEEEENS4_13SM90_TMA_LOADENS4_14ComposedLayoutINS4_7SwizzleILi3ELi4ELi3EEENS4_18smem_ptr_flag_bitsILi32EEENSR_INS5_IJNSA_ILi8EEENSA_ILi32EEEEEENS5_IJS15_SB_EEEEEEEvNS4_8identityESY_S19_vS1A_EENS_8epilogue10collective18CollectiveEpilogueINS1C_23Sm100TmaWarpSpecializedILi4ELi2ELi16ELb1ELb0EEEJSG_NS5_IJNSR_ISE_SB_EENSR_INSA_ILi16EEESB_EEEEEfSH_fSH_NS1C_6fusion15FusionCallbacksIS1G_NS1L_17LinearCombinationIffffLNS_15FloatRoundStyleE2EEESG_S1K_JEEENS4_5SM1004TMEM4LOAD26SM100_TMEM_LOAD_32dp32b16xESY_NSZ_INS10_ILi2ELi4ELi3EEES13_NSR_INS5_IJS14_S1I_EEENS5_IJS1I_SB_EEEEEEENS4_39AutoVectorizingCopyWithAssumedAlignmentILi128EEENS4_14SM90_TMA_STOREES1Z_S21_S21_EEEvvEEEEvNT_6ParamsE)
        /*0bec*/ 	.short	0x0380
        /*0bee*/ 	.short	0x0800


	//----- nvinfo : EIATTR_SW_WAR
	.align		4
.L_55:
        /*0bf0*/ 	.byte	0x04, 0x36
        /*0bf2*/ 	.short	(.L_57 - .L_56)
.L_56:
        /*0bf4*/ 	.word	0x00000008
.L_57:


//--------------------- .nv.callgraph             --------------------------
	.section	.nv.callgraph,"",@"SHT_CUDA_CALLGRAPH"
	.align	4
	.sectionentsize	8
	.align		4
        /*0000*/ 	.word	0x00000000
	.align		4
        /*0004*/ 	.word	0xffffffff
	.align		4
        /*0008*/ 	.word	index@(_ZN7cutlass13device_kernelINS_4gemm6kernel13GemmUniversalIN4cute5tupleIJiiiiEEENS1_10collective13CollectiveMmaINS1_35MainloopSm100TmaUmmaWarpSpecializedILi3ELi2ELi4ENS5_IJNS4_1CILi1EEESB_SB_EEEEENS5_IJNSA_ILi128EEESE_NSA_ILi64EEEEEEfNS5_IJlSB_lEEEfSH_NS4_8TiledMMAINS4_8MMA_AtomIJNS4_17SM100_MMA_TF32_SSINS_10tfloat32_tESL_fLi128ELi128ELNS4_4UMMA5MajorE0ELSN_0ELNSM_7ScaleInE0ELSO_0EEEEEENS4_6LayoutISC_NS5_IJNSA_ILi0EEESS_SS_EEEEENS5_IJNS4_10UnderscoreESV_SV_EEEEENS4_13SM90_TMA_LOADENS4_14ComposedLayoutINS4_7SwizzleILi3ELi4ELi3EEENS4_18smem_ptr_flag_bitsILi32EEENSR_INS5_IJNSA_ILi8EEENSA_ILi32EEEEEENS5_IJS15_SB_EEEEEEEvNS4_8identityESY_S19_vS1A_EENS_8epilogue10collective18CollectiveEpilogueINS1C_23Sm100TmaWarpSpecializedILi4ELi2ELi16ELb1ELb0EEEJSG_NS5_IJNSR_ISE_SB_EENSR_INSA_ILi16EEESB_EEEEEfSH_fSH_NS1C_6fusion15FusionCallbacksIS1G_NS1L_17LinearCombinationIffffLNS_15FloatRoundStyleE2EEESG_S1K_JEEENS4_5SM1004TMEM4LOAD26SM100_TMEM_LOAD_32dp32b16xESY_NSZ_INS10_ILi2ELi4ELi3EEES13_NSR_INS5_IJS14_S1I_EEENS5_IJS1I_SB_EEEEEEENS4_39AutoVectorizingCopyWithAssumedAlignmentILi128EEENS4_14SM90_TMA_STOREES1Z_S21_S21_EEEvvEEEEvNT_6ParamsE)
	.align		4
        /*000c*/ 	.word	index@(__assertfail)
	.align		4
        /*0010*/ 	.word	0x00000000
	.align		4
        /*0014*/ 	.word	0xfffffffe
	.align		4
        /*0018*/ 	.word	0x00000000
	.align		4
        /*001c*/ 	.word	0xfffffffd
	.align		4
        /*0020*/ 	.word	0x00000000
	.align		4
        /*0024*/ 	.word	0xfffffffc


//--------------------- .nv.constant4             --------------------------
	.section	.nv.constant4,"a",@progbits
	.align	8
	.align		8
.nv.constant4:
        /*0000*/ 	.dword	__assertfail
	.align		8
        /*0008*/ 	.dword	__unnamed_1
	.align		8
        /*0010*/ 	.dword	__unnamed_2
	.align		8
        /*0018*/ 	.dword	_ZN40_INTERNAL_42cc0c0e_4_k_cu_f65c38bd_319644cuda3std3__45__cpo5beginE
	.align		8
        /*0020*/ 	.dword	_ZN40_INTERNAL_42cc0c0e_4_k_cu_f65c38bd_319644cuda3std3__45__cpo3endE
	.align		8
        /*0028*/ 	.dword	_ZN40_INTERNAL_42cc0c0e_4_k_cu_f65c38bd_319644cuda3std3__45__cpo6cbeginE
	.align		8
        /*0030*/ 	.dword	_ZN40_INTERNAL_42cc0c0e_4_k_cu_f65c38bd_319644cuda3std3__45__cpo4cendE
	.align		8
        /*0038*/ 	.dword	_ZN40_INTERNAL_42cc0c0e_4_k_cu_f65c38bd_319644cuda3std3__442_GLOBAL__N__42cc0c0e_4_k_cu_f65c38bd_319646ignoreE
	.align		8
        /*0040*/ 	.dword	_ZN40_INTERNAL_42cc0c0e_4_k_cu_f65c38bd_319644cuda3std3__419piecewise_constructE
	.align		8
        /*0048*/ 	.dword	_ZN40_INTERNAL_42cc0c0e_4_k_cu_f65c38bd_319644cuda3std3__48in_placeE
	.align		8
        /*0050*/ 	.dword	_ZN40_INTERNAL_42cc0c0e_4_k_cu_f65c38bd_319644cuda3std6ranges3__45__cpo4swapE
	.align		8
        /*0058*/ 	.dword	_ZN40_INTERNAL_42cc0c0e_4_k_cu_f65c38bd_319644cuda3std6ranges3__45__cpo9iter_moveE
	.align		8
        /*0060*/ 	.dword	_ZN40_INTERNAL_42cc0c0e_4_k_cu_f65c38bd_319644cute7productE
	.align		8
        /*0068*/ 	.dword	_ZN40_INTERNAL_42cc0c0e_4_k_cu_f65c38bd_319644cute1_E
	.align		8
        /*0070*/ 	.dword	$str$25
	.align		8
        /*0078*/ 	.dword	$str$26
	.align		8
        /*0080*/ 	.dword	$str$27
	.align		8
        /*0088*/ 	.dword	$str$28


//--------------------- .text._ZN7cutlass13device_kernelINS_4gemm6kernel13GemmUniversalIN4cute5tupleIJiiiiEEENS1_10collective13CollectiveMmaINS1_35MainloopSm100TmaUmmaWarpSpecializedILi3ELi2ELi4ENS5_IJNS4_1CILi1EEESB_SB_EEEEENS5_IJNSA_ILi128EEESE_NSA_ILi64EEEEEEfNS5_IJlSB_lEEEfSH_NS4_8TiledMMAINS4_8MMA_AtomIJNS4_17SM100_MMA_TF32_SSINS_10tfloat32_tESL_fLi128ELi128ELNS4_4UMMA5MajorE0ELSN_0ELNSM_7ScaleInE0ELSO_0EEEEEENS4_6LayoutISC_NS5_IJNSA_ILi0EEESS_SS_EEEEENS5_IJNS4_10UnderscoreESV_SV_EEEEENS4_13SM90_TMA_LOADENS4_14ComposedLayoutINS4_7SwizzleILi3ELi4ELi3EEENS4_18smem_ptr_flag_bitsILi32EEENSR_INS5_IJNSA_ILi8EEENSA_ILi32EEEEEENS5_IJS15_SB_EEEEEEEvNS4_8identityESY_S19_vS1A_EENS_8epilogue10collective18CollectiveEpilogueINS1C_23Sm100TmaWarpSpecializedILi4ELi2ELi16ELb1ELb0EEEJSG_NS5_IJNSR_ISE_SB_EENSR_INSA_ILi16EEESB_EEEEEfSH_fSH_NS1C_6fusion15FusionCallbacksIS1G_NS1L_17LinearCombinationIffffLNS_15FloatRoundStyleE2EEESG_S1K_JEEENS4_5SM1004TMEM4LOAD26SM100_TMEM_LOAD_32dp32b16xESY_NSZ_INS10_ILi2ELi4ELi3EEES13_NSR_INS5_IJS14_S1I_EEENS5_IJS1I_SB_EEEEEEENS4_39AutoVectorizingCopyWithAssumedAlignmentILi128EEENS4_14SM90_TMA_STOREES1Z_S21_S21_EEEvvEEEEvNT_6ParamsE --------------------------
	.section	.text._ZN7cutlass13device_kernelINS_4gemm6kernel13GemmUniversalIN4cute5tupleIJiiiiEEENS1_10collective13CollectiveMmaINS1_35MainloopSm100TmaUmmaWarpSpecializedILi3ELi2ELi4ENS5_IJNS4_1CILi1EEESB_SB_EEEEENS5_IJNSA_ILi128EEESE_NSA_ILi64EEEEEEfNS5_IJlSB_lEEEfSH_NS4_8TiledMMAINS4_8MMA_AtomIJNS4_17SM100_MMA_TF32_SSINS_10tfloat32_tESL_fLi128ELi128ELNS4_4UMMA5MajorE0ELSN_0ELNSM_7ScaleInE0ELSO_0EEEEEENS4_6LayoutISC_NS5_IJNSA_ILi0EEESS_SS_EEEEENS5_IJNS4_10UnderscoreESV_SV_EEEEENS4_13SM90_TMA_LOADENS4_14ComposedLayoutINS4_7SwizzleILi3ELi4ELi3EEENS4_18smem_ptr_flag_bitsILi32EEENSR_INS5_IJNSA_ILi8EEENSA_ILi32EEEEEENS5_IJS15_SB_EEEEEEEvNS4_8identityESY_S19_vS1A_EENS_8epilogue10collective18CollectiveEpilogueINS1C_23Sm100TmaWarpSpecializedILi4ELi2ELi16ELb1ELb0EEEJSG_NS5_IJNSR_ISE_SB_EENSR_INSA_ILi16EEESB_EEEEEfSH_fSH_NS1C_6fusion15FusionCallbacksIS1G_NS1L_17LinearCombinationIffffLNS_15FloatRoundStyleE2EEESG_S1K_JEEENS4_5SM1004TMEM4LOAD26SM100_TMEM_LOAD_32dp32b16xESY_NSZ_INS10_ILi2ELi4ELi3EEES13_NSR_INS5_IJS14_S1I_EEENS5_IJS1I_SB_EEEEEEENS4_39AutoVectorizingCopyWithAssumedAlignmentILi128EEENS4_14SM90_TMA_STOREES1Z_S21_S21_EEEvvEEEEvNT_6ParamsE,"ax",@progbits
	.align	128
.text._ZN7cutlass13device_kernelINS_4gemm6kernel13GemmUniversalIN4cute5tupleIJiiiiEEENS1_10collective13CollectiveMmaINS1_35MainloopSm100TmaUmmaWarpSpecializedILi3ELi2ELi4ENS5_IJNS4_1CILi1EEESB_SB_EEEEENS5_IJNSA_ILi128EEESE_NSA_ILi64EEEEEEfNS5_IJlSB_lEEEfSH_NS4_8TiledMMAINS4_8MMA_AtomIJNS4_17SM100_MMA_TF32_SSINS_10tfloat32_tESL_fLi128ELi128ELNS4_4UMMA5MajorE0ELSN_0ELNSM_7ScaleInE0ELSO_0EEEEEENS4_6LayoutISC_NS5_IJNSA_ILi0EEESS_SS_EEEEENS5_IJNS4_10UnderscoreESV_SV_EEEEENS4_13SM90_TMA_LOADENS4_14ComposedLayoutINS4_7SwizzleILi3ELi4ELi3EEENS4_18smem_ptr_flag_bitsILi32EEENSR_INS5_IJNSA_ILi8EEENSA_ILi32EEEEEENS5_IJS15_SB_EEEEEEEvNS4_8identityESY_S19_vS1A_EENS_8epilogue10collective18CollectiveEpilogueINS1C_23Sm100TmaWarpSpecializedILi4ELi2ELi16ELb1ELb0EEEJSG_NS5_IJNSR_ISE_SB_EENSR_INSA_ILi16EEESB_EEEEEfSH_fSH_NS1C_6fusion15FusionCallbacksIS1G_NS1L_17LinearCombinationIffffLNS_15FloatRoundStyleE2EEESG_S1K_JEEENS4_5SM1004TMEM4LOAD26SM100_TMEM_LOAD_32dp32b16xESY_NSZ_INS10_ILi2ELi4ELi3EEES13_NSR_INS5_IJS14_S1I_EEENS5_IJS1I_SB_EEEEEEENS4_39AutoVectorizingCopyWithAssumedAlignmentILi128EEENS4_14SM90_TMA_STOREES1Z_S21_S21_EEEvvEEEEvNT_6ParamsE:
        .type           _ZN7cutlass13device_kernelINS_4gemm6kernel13GemmUniversalIN4cute5tupleIJiiiiEEENS1_10collective13CollectiveMmaINS1_35MainloopSm100TmaUmmaWarpSpecializedILi3ELi2ELi4ENS5_IJNS4_1CILi1EEESB_SB_EEEEENS5_IJNSA_ILi128EEESE_NSA_ILi64EEEEEEfNS5_IJlSB_lEEEfSH_NS4_8TiledMMAINS4_8MMA_AtomIJNS4_17SM100_MMA_TF32_SSINS_10tfloat32_tESL_fLi128ELi128ELNS4_4UMMA5MajorE0ELSN_0ELNSM_7ScaleInE0ELSO_0EEEEEENS4_6LayoutISC_NS5_IJNSA_ILi0EEESS_SS_EEEEENS5_IJNS4_10UnderscoreESV_SV_EEEEENS4_13SM90_TMA_LOADENS4_14ComposedLayoutINS4_7SwizzleILi3ELi4ELi3EEENS4_18smem_ptr_flag_bitsILi32EEENSR_INS5_IJNSA_ILi8EEENSA_ILi32EEEEEENS5_IJS15_SB_EEEEEEEvNS4_8identityESY_S19_vS1A_EENS_8epilogue10collective18CollectiveEpilogueINS1C_23Sm100TmaWarpSpecializedILi4ELi2ELi16ELb1ELb0EEEJSG_NS5_IJNSR_ISE_SB_EENSR_INSA_ILi16EEESB_EEEEEfSH_fSH_NS1C_6fusion15FusionCallbacksIS1G_NS1L_17LinearCombinationIffffLNS_15FloatRoundStyleE2EEESG_S1K_JEEENS4_5SM1004TMEM4LOAD26SM100_TMEM_LOAD_32dp32b16xESY_NSZ_INS10_ILi2ELi4ELi3EEES13_NSR_INS5_IJS14_S1I_EEENS5_IJS1I_SB_EEEEEEENS4_39AutoVectorizingCopyWithAssumedAlignmentILi128EEENS4_14SM90_TMA_STOREES1Z_S21_S21_EEEvvEEEEvNT_6ParamsE,@function
        .size           _ZN7cutlass13device_kernelINS_4gemm6kernel13GemmUniversalIN4cute5tupleIJiiiiEEENS1_10collective13CollectiveMmaINS1_35MainloopSm100TmaUmmaWarpSpecializedILi3ELi2ELi4ENS5_IJNS4_1CILi1EEESB_SB_EEEEENS5_IJNSA_ILi128EEESE_NSA_ILi64EEEEEEfNS5_IJlSB_lEEEfSH_NS4_8TiledMMAINS4_8MMA_AtomIJNS4_17SM100_MMA_TF32_SSINS_10tfloat32_tESL_fLi128ELi128ELNS4_4UMMA5MajorE0ELSN_0ELNSM_7ScaleInE0ELSO_0EEEEEENS4_6LayoutISC_NS5_IJNSA_ILi0EEESS_SS_EEEEENS5_IJNS4_10UnderscoreESV_SV_EEEEENS4_13SM90_TMA_LOADENS4_14ComposedLayoutINS4_7SwizzleILi3ELi4ELi3EEENS4_18smem_ptr_flag_bitsILi32EEENSR_INS5_IJNSA_ILi8EEENSA_ILi32EEEEEENS5_IJS15_SB_EEEEEEEvNS4_8identityESY_S19_vS1A_EENS_8epilogue10collective18CollectiveEpilogueINS1C_23Sm100TmaWarpSpecializedILi4ELi2ELi16ELb1ELb0EEEJSG_NS5_IJNSR_ISE_SB_EENSR_INSA_ILi16EEESB_EEEEEfSH_fSH_NS1C_6fusion15FusionCallbacksIS1G_NS1L_17LinearCombinationIffffLNS_15FloatRoundStyleE2EEESG_S1K_JEEENS4_5SM1004TMEM4LOAD26SM100_TMEM_LOAD_32dp32b16xESY_NSZ_INS10_ILi2ELi4ELi3EEES13_NSR_INS5_IJS14_S1I_EEENS5_IJS1I_SB_EEEEEEENS4_39AutoVectorizingCopyWithAssumedAlignmentILi128EEENS4_14SM90_TMA_STOREES1Z_S21_S21_EEEvvEEEEvNT_6ParamsE,(.L_x_217 - _ZN7cutlass13device_kernelINS_4gemm6kernel13GemmUniversalIN4cute5tupleIJiiiiEEENS1_10collective13CollectiveMmaINS1_35MainloopSm100TmaUmmaWarpSpecializedILi3ELi2ELi4ENS5_IJNS4_1CILi1EEESB_SB_EEEEENS5_IJNSA_ILi128EEESE_NSA_ILi64EEEEEEfNS5_IJlSB_lEEEfSH_NS4_8TiledMMAINS4_8MMA_AtomIJNS4_17SM100_MMA_TF32_SSINS_10tfloat32_tESL_fLi128ELi128ELNS4_4UMMA5MajorE0ELSN_0ELNSM_7ScaleInE0ELSO_0EEEEEENS4_6LayoutISC_NS5_IJNSA_ILi0EEESS_SS_EEEEENS5_IJNS4_10UnderscoreESV_SV_EEEEENS4_13SM90_TMA_LOADENS4_14ComposedLayoutINS4_7SwizzleILi3ELi4ELi3EEENS4_18smem_ptr_flag_bitsILi32EEENSR_INS5_IJNSA_ILi8EEENSA_ILi32EEEEEENS5_IJS15_SB_EEEEEEEvNS4_8identityESY_S19_vS1A_EENS_8epilogue10collective18CollectiveEpilogueINS1C_23Sm100TmaWarpSpecializedILi4ELi2ELi16ELb1ELb0EEEJSG_NS5_IJNSR_ISE_SB_EENSR_INSA_ILi16EEESB_EEEEEfSH_fSH_NS1C_6fusion15FusionCallbacksIS1G_NS1L_17LinearCombinationIffffLNS_15FloatRoundStyleE2EEESG_S1K_JEEENS4_5SM1004TMEM4LOAD26SM100_TMEM_LOAD_32dp32b16xESY_NSZ_INS10_ILi2ELi4ELi3EEES13_NSR_INS5_IJS14_S1I_EEENS5_IJS1I_SB_EEEEEEENS4_39AutoVectorizingCopyWithAssumedAlignmentILi128EEENS4_14SM90_TMA_STOREES1Z_S21_S21_EEEvvEEEEvNT_6ParamsE)
        .other          _ZN7cutlass13device_kernelINS_4gemm6kernel13GemmUniversalIN4cute5tupleIJiiiiEEENS1_10collective13CollectiveMmaINS1_35MainloopSm100TmaUmmaWarpSpecializedILi3ELi2ELi4ENS5_IJNS4_1CILi1EEESB_SB_EEEEENS5_IJNSA_ILi128EEESE_NSA_ILi64EEEEEEfNS5_IJlSB_lEEEfSH_NS4_8TiledMMAINS4_8MMA_AtomIJNS4_17SM100_MMA_TF32_SSINS_10tfloat32_tESL_fLi128ELi128ELNS4_4UMMA5MajorE0ELSN_0ELNSM_7ScaleInE0ELSO_0EEEEEENS4_6LayoutISC_NS5_IJNSA_ILi0EEESS_SS_EEEEENS5_IJNS4_10UnderscoreESV_SV_EEEEENS4_13SM90_TMA_LOADENS4_14ComposedLayoutINS4_7SwizzleILi3ELi4ELi3EEENS4_18smem_ptr_flag_bitsILi32EEENSR_INS5_IJNSA_ILi8EEENSA_ILi32EEEEEENS5_IJS15_SB_EEEEEEEvNS4_8identityESY_S19_vS1A_EENS_8epilogue10collective18CollectiveEpilogueINS1C_23Sm100TmaWarpSpecializedILi4ELi2ELi16ELb1ELb0EEEJSG_NS5_IJNSR_ISE_SB_EENSR_INSA_ILi16EEESB_EEEEEfSH_fSH_NS1C_6fusion15FusionCallbacksIS1G_NS1L_17LinearCombinationIffffLNS_15FloatRoundStyleE2EEESG_S1K_JEEENS4_5SM1004TMEM4LOAD26SM100_TMEM_LOAD_32dp32b16xESY_NSZ_INS10_ILi2ELi4ELi3EEES13_NSR_INS5_IJS14_S1I_EEENS5_IJS1I_SB_EEEEEEENS4_39AutoVectorizingCopyWithAssumedAlignmentILi128EEENS4_14SM90_TMA_STOREES1Z_S21_S21_EEEvvEEEEvNT_6ParamsE,@"STO_CUDA_ENTRY STV_DEFAULT"
_ZN7cutlass13device_kernelINS_4gemm6kernel13GemmUniversalIN4cute5tupleIJiiiiEEENS1_10collective13CollectiveMmaINS1_35MainloopSm100TmaUmmaWarpSpecializedILi3ELi2ELi4ENS5_IJNS4_1CILi1EEESB_SB_EEEEENS5_IJNSA_ILi128EEESE_NSA_ILi64EEEEEEfNS5_IJlSB_lEEEfSH_NS4_8TiledMMAINS4_8MMA_AtomIJNS4_17SM100_MMA_TF32_SSINS_10tfloat32_tESL_fLi128ELi128ELNS4_4UMMA5MajorE0ELSN_0ELNSM_7ScaleInE0ELSO_0EEEEEENS4_6LayoutISC_NS5_IJNSA_ILi0EEESS_SS_EEEEENS5_IJNS4_10UnderscoreESV_SV_EEEEENS4_13SM90_TMA_LOADENS4_14ComposedLayoutINS4_7SwizzleILi3ELi4ELi3EEENS4_18smem_ptr_flag_bitsILi32EEENSR_INS5_IJNSA_ILi8EEENSA_ILi32EEEEEENS5_IJS15_SB_EEEEEEEvNS4_8identityESY_S19_vS1A_EENS_8epilogue10collective18CollectiveEpilogueINS1C_23Sm100TmaWarpSpecializedILi4ELi2ELi16ELb1ELb0EEEJSG_NS5_IJNSR_ISE_SB_EENSR_INSA_ILi16EEESB_EEEEEfSH_fSH_NS1C_6fusion15FusionCallbacksIS1G_NS1L_17LinearCombinationIffffLNS_15FloatRoundStyleE2EEESG_S1K_JEEENS4_5SM1004TMEM4LOAD26SM100_TMEM_LOAD_32dp32b16xESY_NSZ_INS10_ILi2ELi4ELi3EEES13_NSR_INS5_IJS14_S1I_EEENS5_IJS1I_SB_EEEEEEENS4_39AutoVectorizingCopyWithAssumedAlignmentILi128EEENS4_14SM90_TMA_STOREES1Z_S21_S21_EEEvvEEEEvNT_6ParamsE:
[----:B------:R-:W1:Y:S01]  /*0000*/  LDC R1, c[0x0][0x37c] ;  /* 0x0000df00ff017b82 */ /* 0x000e620000000800 */
[----:B------:R-:W2:Y:S01]  /*0010*/  S2R R76, SR_TID.X ;  /* 0x00000000004c7919 */ /* 0x000ea20000002100 */
[----:B------:R-:W3:Y:S01]  /*0020*/  LDCU.64 UR4, c[0x0][0x890] ;  /* 0x00011200ff0477ac */ /* 0x000ee20008000a00 */
[----:B------:R-:W-:Y:S02]  /*0030*/  PRMT R64, RZ, 0x7610, R64 ;  /* 0x00007610ff407816 */ /* 0x000fe40000000040 */
[----:B------:R-:W-:Y:S01]  /*0040*/  ELECT P5, URZ, PT ;  /* 0x0000000000ff782f */ /* 0x000fe200038a0000 */
[----:B------:R-:W4:Y:S01]  /*0050*/  LDCU.64 UR46, c[0x0][0x358] ;  /* 0x00006b00ff2e77ac */ /* 0x000f220008000a00 */
[----:B---3--:R-:W-:-:S04]  /*0060*/  UISETP.NE.U32.AND UP0, UPT, UR4, URZ, UPT ;  /* 0x000000ff0400728c */ /* 0x008fc8000bf05070 */
[----:B------:R-:W-:Y:S01]  /*0070*/  UISETP.NE.AND.EX UP0, UPT, UR5, URZ, UPT, UP0 ;  /* 0x000000ff0500728c */ /* 0x000fe2000bf05300 */
[----:B--2---:R-:W-:-:S05]  /*0080*/  SHF.R.U32.HI R68, RZ, 0x5, R76 ;  /* 0x00000005ff447819 */ /* 0x004fca000001164c */
[----:B------:R-:W2:Y:S02]  /*0090*/  SHFL.IDX PT, R0, R68, RZ, 0x1f ;  /* 0x00001fff44007589 */ /* 0x000ea400000e0000 */
[----:B--2---:R-:W-:Y:S01]  /*00a0*/  R2UR UR8, R0 ;  /* 0x00000000000872ca */ /* 0x004fe200000e0000 */
[----:B-1--4-:R-:W-:-:S14]  /*00b0*/  BRA.U UP0, `(.L_x_0) ;  /* 0x00000001002c7547 */ /* 0x012fdc000b800000 */
[----:B------:R-:W1:Y:S02]  /*00c0*/  LDCU.64 UR6, c[0x0][0x888] ;  /* 0x00011100ff0677ac */ /* 0x000e640008000a00 */
[----:B-1----:R-:W-:-:S04]  /*00d0*/  UISETP.NE.U32.AND UP0, UPT, UR6, URZ, UPT ;  /* 0x000000ff0600728c */ /* 0x002fc8000bf05070 */
[----:B------:R-:W-:-:S09]  /*00e0*/  UISETP.NE.AND.EX UP0, UPT, UR7, URZ, UPT, UP0 ;  /* 0x000000ff0700728c */ /* 0x000fd2000bf05300 */
[----:B------:R-:W-:Y:S05]  /*00f0*/  BRA.U !UP0, `(.L_x_1) ;  /* 0x0000000108107547 */ /* 0x000fea000b800000 */
[----:B------:R-:W1:Y:S02]  /*0100*/  LDC.64 R2, c[0x0][0x888] ;  /* 0x00022200ff027b82 */ /* 0x000e640000000a00 */
[----:B-1----:R1:W5:Y:S01]  /*0110*/  LDG.E R35, desc[UR46][R2.64] ;  /* 0x0000002e02237981 */ /* 0x002362000c1e1900 */
[----:B------:R-:W-:Y:S01]  /*0120*/  HFMA2 R64, -RZ, RZ, 0, 5.9604644775390625e-08 ;  /* 0x00000001ff407431 */ /* 0x000fe200000001ff */
[----:B------:R-:W-:Y:S05]  /*0130*/  BRA `(.L_x_0) ;  /* 0x00000000000c7947 */ /* 0x000fea0003800000 */
.L_x_1:
[----:B------:R-:W1:Y:S01]  /*0140*/  LDCU UR6, c[0x0][0x880] ;  /* 0x00011000ff0677ac */ /* 0x000e620008000800 */
[----:B------:R-:W-:Y:S01]  /*0150*/  HFMA2 R64, -RZ, RZ, 0, 5.9604644775390625e-08 ;  /* 0x00000001ff407431 */ /* 0x000fe200000001ff */
[----:B-1----:R-:W-:-:S07]  /*0160*/  MOV R35, UR6 ;  /* 0x0000000600237c02 */ /* 0x002fce0008000f00 */
.L_x_0:
[----:B------:R-:W2:Y:S02]  /*0170*/  LDCU.64 UR6, c[0x0][0x8b0] ;  /* 0x00011600ff0677ac */ /* 0x000ea40008000a00 */
[----:B--2---:R-:W-:-:S04]  /*0180*/  UISETP.NE.U32.AND UP0, UPT, UR6, URZ, UPT ;  /* 0x000000ff0600728c */ /* 0x004fc8000bf05070 */
[----:B------:R-:W-:-:S09]  /*0190*/  UISETP.NE.AND.EX UP0, UPT, UR7, URZ, UPT, UP0 ;  /* 0x000000ff0700728c */ /* 0x000fd2000bf05300 */
[----:B------:R-:W-:Y:S05]  /*01a0*/  BRA.U UP0, `(.L_x_2) ;  /* 0x0000000100247547 */ /* 0x000fea000b800000 */
[----:B------:R-:W2:Y:S02]  /*01b0*/  LDCU.64 UR6, c[0x0][0x8a8] ;  /* 0x00011500ff0677ac */ /* 0x000ea40008000a00 */
[----:B--2---:R-:W-:-:S04]  /*01c0*/  UISETP.NE.U32.AND UP0, UPT, UR6, URZ, UPT ;  /* 0x000000ff0600728c */ /* 0x004fc8000bf05070 */
[----:B------:R-:W-:-:S09]  /*01d0*/  UISETP.NE.AND.EX UP0, UPT, UR7, URZ, UPT, UP0 ;  /* 0x000000ff0700728c */ /* 0x000fd2000bf05300 */
[----:B------:R-:W-:Y:S05]  /*01e0*/  BRA.U !UP0, `(.L_x_3) ;  /* 0x00000001080c7547 */ /* 0x000fea000b800000 */
[----:B-1----:R-:W1:Y:S02]  /*01f0*/  LDC.64 R2, c[0x0][0x8a8] ;  /* 0x00022a00ff027b82 */ /* 0x002e640000000a00 */
[----:B-1----:R2:W5:Y:S01]  /*0200*/  LDG.E R33, desc[UR46][R2.64] ;  /* 0x0000002e02217981 */ /* 0x002562000c1e1900 */
[----:B------:R-:W-:Y:S05]  /*0210*/  BRA `(.L_x_2) ;  /* 0x0000000000087947 */ /* 0x000fea0003800000 */
.L_x_3:
[----:B------:R-:W2:Y:S02]  /*0220*/  LDCU UR6, c[0x0][0x8a0] ;  /* 0x00011400ff0677ac */ /* 0x000ea40008000800 */
[----:B--2---:R-:W-:Y:S02]  /*0230*/  MOV R33, UR6 ;  /* 0x0000000600217c02 */ /* 0x004fe40008000f00 */
.L_x_2:
[----:B------:R-:W-:Y:S01]  /*0240*/  IMAD.U32 R0, RZ, RZ, UR8 ;  /* 0x00000008ff007e24 */ /* 0x000fe2000f8e00ff */
[----:B------:R-:W-:Y:S04]  /*0250*/  BSSY.RECONVERGENT B0, `(.L_x_4) ;  /* 0x000000c000007945 */ /* 0x000fe80003800200 */
[C---:B------:R-:W-:Y:S02]  /*0260*/  ISETP.NE.OR P1, PT, R0.reuse, 0x1, !P5 ;  /* 0x000000010000780c */ /* 0x040fe40006f25670 */
[----:B------:R-:W-:-:S11]  /*0270*/  ISETP.NE.OR P0, PT, R0, 0x3, !P5 ;  /* 0x000000030000780c */ /* 0x000fd60006f05670 */
[----:B------:R-:W-:Y:S05]  /*0280*/  @P1 BRA `(.L_x_5) ;  /* 0x0000000000201947 */ /* 0x000fea0003800000 */
[----:B------:R-:W3:Y:S02]  /*0290*/  LDCU.64 UR6, c[0x0][0x348] ;  /* 0x00006900ff0677ac */ /* 0x000ee40008000a00 */
[----:B---3--:R-:W-:Y:S02]  /*02a0*/  UIADD3 UR10, UP1, UPT, UR6, 0x80, URZ ;  /* 0x00000080060a7890 */ /* 0x008fe4000ff3e0ff */
[----:B------:R-:W-:Y:S02]  /*02b0*/  UIADD3 UR6, UP0, UPT, UR6, 0x180, URZ ;  /* 0x0000018006067890 */ /* 0x000fe4000ff1e0ff */
[----:B------:R-:W-:Y:S02]  /*02c0*/  UIADD3.X UR11, UPT, UPT, URZ, UR7, URZ, UP1, !UPT ;  /* 0x00000007ff0b7290 */ /* 0x000fe40008ffe4ff */
[----:B------:R-:W-:-:S07]  /*02d0*/  UIADD3.X UR7, UPT, UPT, URZ, UR7, URZ, UP0, !UPT ;  /* 0x00000007ff077290 */ /* 0x000fce00087fe4ff */
[----:B------:R3:W-:Y:S02]  /*02e0*/  UTMACCTL.PF [UR10] ;  /* 0x000000000a0079b9 */ /* 0x0007e40008040000 */
[----:B------:R3:W-:Y:S02]  /*02f0*/  UTMACCTL.PF [UR6] ;  /* 0x00000000060079b9 */ /* 0x0007e40008040000 */
[----:B---3--:R-:W-:Y:S01]  /*0300*/  NOP ;  /* 0x0000000000007918 */ /* 0x008fe20000000000 */
.L_x_5:
[----:B------:R-:W-:Y:S05]  /*0310*/  BSYNC.RECONVERGENT B0 ;  /* 0x0000000000007941 */ /* 0x000fea0003800200 */
.L_x_4:
[----:B------:R-:W-:Y:S04]  /*0320*/  BSSY.RECONVERGENT B0, `(.L_x_6) ;  /* 0x000000a000007945 */ /* 0x000fe80003800200 */
        /* <DEDUP_REMOVED lines=9> */
.L_x_7:
[----:B------:R-:W-:Y:S05]  /*03c0*/  BSYNC.RECONVERGENT B0 ;  /* 0x0000000000007941 */ /* 0x000fea0003800200 */
.L_x_6:
[----:B------:R-:W3:Y:S01]  /*03d0*/  LDCU.64 UR6, c[0x0][0x888] ;  /* 0x00011100ff0677ac */ /* 0x000ee20008000a00 */
[----:B------:R-:W-:Y:S02]  /*03e0*/  UISETP.EQ.U32.AND UP1, UPT, UR4, URZ, UPT ;  /* 0x000000ff0400728c */ /* 0x000fe4000bf22070 */
[----:B------:R-:W-:Y:S02]  /*03f0*/  UPLOP3.LUT UP2, UPT, UPT, UPT, UPT, 0x80, 0x8 ;  /* 0x000000000008789c */ /* 0x000fe40003f4f070 */
[----:B---3--:R-:W-:-:S04]  /*0400*/  UISETP.NE.U32.AND UP0, UPT, UR6, URZ, UPT ;  /* 0x000000ff0600728c */ /* 0x008fc8000bf05070 */
[----:B------:R-:W-:-:S04]  /*0410*/  UISETP.NE.AND.EX UP0, UPT, UR7, URZ, UPT, UP0 ;  /* 0x000000ff0700728c */ /* 0x000fc8000bf05300 */
[----:B------:R-:W-:-:S04]  /*0420*/  UISETP.EQ.OR.EX UP3, UPT, UR5, URZ, !UP0, UP1 ;  /* 0x000000ff0500728c */ /* 0x000fc8000c762710 */
[----:B------:R-:W-:-:S05]  /*0430*/  UP2UR UR50, UPR, URZ, 0x8 ;  /* 0x00000008ff327883 */ /* 0x000fca0008000000 */
[----:B------:R-:W-:Y:S07]  /*0440*/  BRA.U !UP3, `(.L_x_8) ;  /* 0x000000010b207547 */ /* 0x000fee000b800000 */
[----:B------:R-:W-:Y:S01]  /*0450*/  UISETP.NE.U32.AND UP2, UPT, UR4, URZ, UPT ;  /* 0x000000ff0400728c */ /* 0x000fe2000bf45070 */
[----:B-----5:R-:W-:Y:S01]  /*0460*/  FSETP.NEU.AND P0, PT, R35, RZ, PT ;  /* 0x000000ff2300720b */ /* 0x020fe20003f0d000 */
[----:B------:R-:W-:Y:S02]  /*0470*/  USEL UR4, URZ, 0xffffffff, UP0 ;  /* 0xffffffffff047887 */ /* 0x000fe40008000000 */
[----:B------:R-:W-:-:S10]  /*0480*/  UISETP.NE.AND.EX UP2, UPT, UR5, URZ, UPT, UP2 ;  /* 0x000000ff0500728c */ /* 0x000fd4000bf45320 */
[----:B------:R-:W-:Y:S01]  /*0490*/  VOTEU.ANY UP1, P0 ;  /* 0x0000000000ff7886 */ /* 0x000fe20000020100 */
[----:B------:R-:W-:-:S04]  /*04a0*/  @!UP2 USEL UR4, URZ, 0xffffffff, UP1 ;  /* 0xffffffffff04a887 */ /* 0x000fc80008800000 */
[----:B------:R-:W-:-:S04]  /*04b0*/  ULOP3.LUT UR4, UR4, 0x1, URZ, 0xc0, !UPT ;  /* 0x0000000104047892 */ /* 0x000fc8000f8ec0ff */
[----:B------:R-:W-:-:S11]  /*04c0*/  UISETP.NE.U32.AND UP2, UPT, UR4, 0x1, UPT ;  /* 0x000000010400788c */ /* 0x000fd6000bf45070 */
.L_x_8:
[----:B-12---:R-:W1:Y:S01]  /*04d0*/  SHFL.IDX PT, R2, R68, RZ, 0x1f ;  /* 0x00001fff44027589 */ /* 0x006e6200000e0000 */
[----:B------:R-:W-:-:S04]  /*04e0*/  UISETP.NE.AND UP1, UPT, UR8, 0x2, UPT ;  /* 0x000000020800788c */ /* 0x000fc8000bf25270 */
[----:B------:R-:W-:Y:S01]  /*04f0*/  USEL UR6, URZ, 0x1, UP1 ;  /* 0x00000001ff067887 */ /* 0x000fe20008800000 */
[----:B-1----:R-:W-:-:S13]  /*0500*/  ISETP.NE.AND P0, PT, R2, RZ, PT ;  /* 0x000000ff0200720c */ /* 0x002fda0003f05270 */
[----:B------:R-:W-:Y:S05]  /*0510*/  @P0 BRA `(.L_x_9) ;  /* 0x0000000000400947 */ /* 0x000fea0003800000 */
[----:B------:R-:W1:Y:S01]  /*0520*/  S2UR UR5, SR_CgaCtaId ;  /* 0x00000000000579c3 */ /* 0x000e620000008800 */
[----:B------:R-:W-:Y:S01]  /*0530*/  UMOV UR7, 0x400 ;  /* 0x0000040000077882 */ /* 0x000fe20000000000 */
[----:B------:R-:W-:Y:S01]  /*0540*/  UMOV UR4, 0x1 ;  /* 0x0000000100047882 */ /* 0x000fe20000000000 */
[----:B------:R-:W-:Y:S01]  /*0550*/  ELECT P0, URZ, PT ;  /* 0x0000000000ff782f */ /* 0x000fe20003800000 */
[----:B------:R-:W-:-:S04]  /*0560*/  UIADD3 UR10, UPT, UPT, -UR4, 0x100000, URZ ;  /* 0x00100000040a7890 */ /* 0x000fc8000fffe1ff */
[----:B------:R-:W-:Y:S02]  /*0570*/  USHF.L.U32 UR11, UR10, 0xb, URZ ;  /* 0x0000000b0a0b7899 */ /* 0x000fe400080006ff */
[----:B------:R-:W-:Y:S02]  /*0580*/  USHF.L.U32 UR10, UR10, 0x1, URZ ;  /* 0x000000010a0a7899 */ /* 0x000fe400080006ff */
[----:B-1----:R-:W-:Y:S01]  /*0590*/  ULEA UR5, UR5, UR7, 0x18 ;  /* 0x0000000705057291 */ /* 0x002fe2000f8ec0ff */
[----:B------:R-:W1:Y:S11]  /*05a0*/  FENCE.VIEW.ASYNC.S ;  /* 0x00000000000073c6 */ /* 0x000e760000000000 */
[----:B-1----:R1:W2:Y:S01]  /*05b0*/  SYNCS.EXCH.64 URZ, [UR5], UR10 ;  /* 0x0000000a05ff75b2 */ /* 0x0022a20008000100 */
[----:B------:R1:W3:Y:S01]  /*05c0*/  SYNCS.EXCH.64 URZ, [UR5+0x18], UR10 ;  /* 0x0000180a05ff75b2 */ /* 0x0002e20008000100 */
[----:B------:R1:W4:Y:S01]  /*05d0*/  SYNCS.EXCH.64 URZ, [UR5+0x8], UR10 ;  /* 0x0000080a05ff75b2 */ /* 0x0003220008000100 */
[----:B------:R1:W1:Y:S01]  /*05e0*/  SYNCS.EXCH.64 URZ, [UR5+0x20], UR10 ;  /* 0x0000200a05ff75b2 */ /* 0x0002620008000100 */
[----:B------:R1:W1:Y:S01]  /*05f0*/  SYNCS.EXCH.64 URZ, [UR5+0x10], UR10 ;  /* 0x0000100a05ff75b2 */ /* 0x0002620008000100 */
[----:B------:R1:W1:Y:S01]  /*0600*/  SYNCS.EXCH.64 URZ, [UR5+0x28], UR10 ;  /* 0x0000280a05ff75b2 */ /* 0x0002620008000100 */
[----:B------:R-:W-:Y:S01]  /*0610*/  NOP ;  /* 0x0000000000007918 */ /* 0x000fe20000000000 */
.L_x_9:
[----:B------:R-:W2:Y:S01]  /*0620*/  SHFL.IDX PT, R2, R68, RZ, 0x1f ;  /* 0x00001fff44027589 */ /* 0x000ea200000e0000 */
[----:B------:R-:W-:Y:S01]  /*0630*/  NOP ;  /* 0x0000000000007918 */ /* 0x000fe20000000000 */
[----:B--2---:R-:W-:-:S13]  /*0640*/  ISETP.NE.AND P0, PT, R2, 0x1, PT ;  /* 0x000000010200780c */ /* 0x004fda0003f05270 */
[----:B------:R-:W-:Y:S05]  /*0650*/  @P0 BRA `(.L_x_10) ;  /* 0x0000000000580947 */ /* 0x000fea0003800000 */
[----:B------:R-:W2:Y:S01]  /*0660*/  S2UR UR7, SR_CgaCtaId ;  /* 0x00000000000779c3 */ /* 0x000ea20000008800 */
[----:B------:R-:W-:Y:S01]  /*0670*/  UMOV UR9, 0x400 ;  /* 0x0000040000097882 */ /* 0x000fe20000000000 */
[----:B-1----:R-:W-:Y:S01]  /*0680*/  UMOV UR5, 0x20 ;  /* 0x0000002000057882 */ /* 0x002fe20000000000 */
[----:B------:R-:W-:Y:S01]  /*0690*/  UMOV UR4, 0x80 ;  /* 0x0000008000047882 */ /* 0x000fe20000000000 */
[----:B------:R-:W-:-:S04]  /*06a0*/  UIADD3 UR10, UPT, UPT, -UR5, 0x100000, URZ ;  /* 0x00100000050a7890 */ /* 0x000fc8000fffe1ff */
[----:B------:R-:W-:Y:S02]  /*06b0*/  USHF.L.U32 UR11, UR10, 0xb, URZ ;  /* 0x0000000b0a0b7899 */ /* 0x000fe400080006ff */
[----:B------:R-:W-:Y:S02]  /*06c0*/  USHF.L.U32 UR10, UR10, 0x1, URZ ;  /* 0x000000010a0a7899 */ /* 0x000fe400080006ff */
[----:B------:R-:W-:-:S04]  /*06d0*/  UIADD3 UR4, UPT, UPT, -UR4, 0x100000, URZ ;  /* 0x0010000004047890 */ /* 0x000fc8000fffe1ff */
[----:B------:R-:W-:Y:S02]  /*06e0*/  USHF.L.U32 UR5, UR4, 0xb, URZ ;  /* 0x0000000b04057899 */ /* 0x000fe400080006ff */
[----:B------:R-:W-:Y:S01]  /*06f0*/  USHF.L.U32 UR4, UR4, 0x1, URZ ;  /* 0x0000000104047899 */ /* 0x000fe200080006ff */
[----:B------:R-:W-:Y:S01]  /*0700*/  ELECT P0, URZ, PT ;  /* 0x0000000000ff782f */ /* 0x000fe20003800000 */
[----:B--2---:R-:W-:Y:S01]  /*0710*/  ULEA UR7, UR7, UR9, 0x18 ;  /* 0x0000000907077291 */ /* 0x004fe2000f8ec0ff */
[----:B------:R-:W1:Y:S11]  /*0720*/  FENCE.VIEW.ASYNC.S ;  /* 0x00000000000073c6 */ /* 0x000e760000000000 */
[----:B-1----:R2:W1:Y:S01]  /*0730*/  SYNCS.EXCH.64 URZ, [UR7+0x30], UR10 ;  /* 0x0000300a07ff75b2 */ /* 0x0024620008000100 */
[----:B------:R2:W1:Y:S01]  /*0740*/  SYNCS.EXCH.64 URZ, [UR7+0x50], UR4 ;  /* 0x0000500407ff75b2 */ /* 0x0004620008000100 */
[----:B------:R2:W1:Y:S01]  /*0750*/  SYNCS.EXCH.64 URZ, [UR7+0x38], UR10 ;  /* 0x0000380a07ff75b2 */ /* 0x0004620008000100 */
[----:B------:R2:W1:Y:S01]  /*0760*/  SYNCS.EXCH.64 URZ, [UR7+0x58], UR4 ;  /* 0x0000580407ff75b2 */ /* 0x0004620008000100 */
[----:B------:R2:W1:Y:S01]  /*0770*/  SYNCS.EXCH.64 URZ, [UR7+0x40], UR10 ;  /* 0x0000400a07ff75b2 */ /* 0x0004620008000100 */
[----:B------:R2:W1:Y:S01]  /*0780*/  SYNCS.EXCH.64 URZ, [UR7+0x60], UR4 ;  /* 0x0000600407ff75b2 */ /* 0x0004620008000100 */
[----:B------:R2:W1:Y:S01]  /*0790*/  SYNCS.EXCH.64 URZ, [UR7+0x48], UR10 ;  /* 0x0000480a07ff75b2 */ /* 0x0004620008000100 */
[----:B------:R2:W1:Y:S02]  /*07a0*/  SYNCS.EXCH.64 URZ, [UR7+0x68], UR4 ;  /* 0x0000680407ff75b2 */ /* 0x0004640008000100 */
[----:B--2---:R-:W-:Y:S01]  /*07b0*/  NOP ;  /* 0x0000000000007918 */ /* 0x004fe20000000000 */
.L_x_10:
[----:B------:R-:W2:Y:S01]  /*07c0*/  SHFL.IDX PT, R2, R68, RZ, 0x1f ;  /* 0x00001fff44027589 */ /* 0x000ea200000e0000 */
[----:B------:R-:W-:Y:S01]  /*07d0*/  NOP ;  /* 0x0000000000007918 */ /* 0x000fe20000000000 */
[----:B--2---:R-:W-:-:S13]  /*07e0*/  ISETP.NE.AND P0, PT, R2, 0x3, PT ;  /* 0x000000030200780c */ /* 0x004fda0003f05270 */
[----:B------:R-:W-:Y:S05]  /*07f0*/  @P0 BRA `(.L_x_11) ;  /* 0x0000000000300947 */ /* 0x000fea0003800000 */
[----:B-1----:R-:W1:Y:S01]  /*0800*/  S2UR UR5, SR_CgaCtaId ;  /* 0x00000000000579c3 */ /* 0x002e620000008800 */
        /* <DEDUP_REMOVED lines=8> */
[----:B-1----:R2:W1:Y:S01]  /*0890*/  SYNCS.EXCH.64 URZ, [UR5+0x70], UR10 ;  /* 0x0000700a05ff75b2 */ /* 0x0024620008000100 */
[----:B------:R2:W1:Y:S02]  /*08a0*/  SYNCS.EXCH.64 URZ, [UR5+0x78], UR10 ;  /* 0x0000780a05ff75b2 */ /* 0x0004640008000100 */
[----:B--2---:R-:W-:Y:S01]  /*08b0*/  NOP ;  /* 0x0000000000007918 */ /* 0x004fe20000000000 */
.L_x_11:
[----:B------:R-:W2:Y:S01]  /*08c0*/  SHFL.IDX PT, R2, R68, RZ, 0x1f ;  /* 0x00001fff44027589 */ /* 0x000ea200000e0000 */
[----:B------:R-:W-:Y:S01]  /*08d0*/  NOP ;  /* 0x0000000000007918 */ /* 0x000fe20000000000 */
[----:B--2---:R-:W-:-:S13]  /*08e0*/  ISETP.NE.AND P0, PT, R2, 0x4, PT ;  /* 0x000000040200780c */ /* 0x004fda0003f05270 */
[----:B------:R-:W-:Y:S05]  /*08f0*/  @P0 BRA `(.L_x_12) ;  /* 0x00000000004c0947 */ /* 0x000fea0003800000 */
[----:B-1----:R-:W1:Y:S01]  /*0900*/  S2UR UR5, SR_CgaCtaId ;  /* 0x00000000000579c3 */ /* 0x002e620000008800 */
[----:B------:R-:W-:Y:S01]  /*0910*/  UMOV UR9, 0x100 ;  /* 0x0000010000097882 */ /* 0x000fe20000000000 */
[----:B------:R-:W-:Y:S01]  /*0920*/  UMOV UR7, 0x400 ;  /* 0x0000040000077882 */ /* 0x000fe20000000000 */
[----:B------:R-:W-:Y:S01]  /*0930*/  USEL UR9, UR9, 0xe0, UP2 ;  /* 0x000000e009097887 */ /* 0x000fe20009000000 */
[----:B------:R-:W-:Y:S01]  /*0940*/  UMOV UR4, 0x1 ;  /* 0x0000000100047882 */ /* 0x000fe20000000000 */
[----:B------:R-:W-:Y:S01]  /*0950*/  ELECT P0, URZ, PT ;  /* 0x0000000000ff782f */ /* 0x000fe20003800000 */
[----:B------:R-:W-:-:S04]  /*0960*/  UIADD3 UR10, UPT, UPT, -UR4, 0x100000, URZ ;  /* 0x00100000040a7890 */ /* 0x000fc8000fffe1ff */
[----:B------:R-:W-:Y:S02]  /*0970*/  USHF.L.U32 UR11, UR10, 0xb, URZ ;  /* 0x0000000b0a0b7899 */ /* 0x000fe400080006ff */
[----:B------:R-:W-:Y:S02]  /*0980*/  USHF.L.U32 UR10, UR10, 0x1, URZ ;  /* 0x000000010a0a7899 */ /* 0x000fe400080006ff */
[----:B------:R-:W-:-:S04]  /*0990*/  UIADD3 UR12, UPT, UPT, -UR9, 0x100000, URZ ;  /* 0x00100000090c7890 */ /* 0x000fc8000fffe1ff */
[----:B------:R-:W-:Y:S02]  /*09a0*/  USHF.L.U32 UR13, UR12, 0xb, URZ ;  /* 0x0000000b0c0d7899 */ /* 0x000fe400080006ff */
[----:B------:R-:W-:Y:S02]  /*09b0*/  USHF.L.U32 UR12, UR12, 0x1, URZ ;  /* 0x000000010c0c7899 */ /* 0x000fe400080006ff */
[----:B-1----:R-:W-:Y:S01]  /*09c0*/  ULEA UR5, UR5, UR7, 0x18 ;  /* 0x0000000705057291 */ /* 0x002fe2000f8ec0ff */
[----:B------:R-:W1:Y:S11]  /*09d0*/  FENCE.VIEW.ASYNC.S ;  /* 0x00000000000073c6 */ /* 0x000e760000000000 */
[----:B-1----:R2:W1:Y:S01]  /*09e0*/  SYNCS.EXCH.64 URZ, [UR5+0x80], UR10 ;  /* 0x0000800a05ff75b2 */ /* 0x0024620008000100 */
[----:B------:R2:W1:Y:S01]  /*09f0*/  SYNCS.EXCH.64 URZ, [UR5+0x90], UR12 ;  /* 0x0000900c05ff75b2 */ /* 0x0004620008000100 */
[----:B------:R2:W1:Y:S01]  /*0a00*/  SYNCS.EXCH.64 URZ, [UR5+0x88], UR10 ;  /* 0x0000880a05ff75b2 */ /* 0x0004620008000100 */
[----:B------:R2:W1:Y:S02]  /*0a10*/  SYNCS.EXCH.64 URZ, [UR5+0x98], UR12 ;  /* 0x0000980c05ff75b2 */ /* 0x0004640008000100 */
[----:B--2---:R-:W-:Y:S01]  /*0a20*/  NOP ;  /* 0x0000000000007918 */ /* 0x004fe20000000000 */
.L_x_12:
        /* <DEDUP_REMOVED lines=26> */
.L_x_13:
        /* <DEDUP_REMOVED lines=18> */
.L_x_14:
[----:B-1----:R-:W1:Y:S01]  /*0cf0*/  S2UR UR5, SR_CTAID.X ;  /* 0x00000000000579c3 */ /* 0x002e620000002500 */
[----:B------:R-:W-:-:S05]  /*0d00*/  CS2R.32 R63, SR_CgaSize ;  /* 0x00000000003f7805 */ /* 0x000fca0000008a00 */
[----:B------:R-:W-:-:S05]  /*0d10*/  IMAD R63, R63, -0xa0, RZ ;  /* 0xffffff603f3f7824 */ /* 0x000fca00078e02ff */
[----:B------:R-:W-:-:S14]  /*0d20*/  R2UR UR9, R63 ;  /* 0x000000003f0972ca */ /* 0x000fdc00000e0000 */
[----:B------:R-:W2:Y:S01]  /*0d30*/  LDCU UR9, c[0x0][UR9+0x2b0] ;  /* 0x00005600090977ac */ /* 0x000ea20008000800 */
[----:B------:R-:W-:Y:S01]  /*0d40*/  NOP ;  /* 0x0000000000007918 */ /* 0x000fe20000000000 */
[----:B------:R-:W-:-:S05]  /*0d50*/  CS2R.32 R63, SR_CgaSize ;  /* 0x00000000003f7805 */ /* 0x000fca0000008a00 */
[----:B------:R-:W-:-:S05]  /*0d60*/  IMAD R63, R63, -0xa0, RZ ;  /* 0xffffff603f3f7824 */ /* 0x000fca00078e02ff */
[----:B------:R-:W-:-:S14]  /*0d70*/  R2UR UR7, R63 ;  /* 0x000000003f0772ca */ /* 0x000fdc00000e0000 */
[----:B------:R-:W3:Y:S01]  /*0d80*/  LDCU UR7, c[0x0][UR7+0x2b4] ;  /* 0x00005680070777ac */ /* 0x000ee20008000800 */
[----:B------:R-:W4:Y:S08]  /*0d90*/  S2UR UR4, SR_CTAID.Y ;  /* 0x00000000000479c3 */ /* 0x000f300000002600 */
[----:B------:R-:W3:Y:S01]  /*0da0*/  LDC R10, c[0x0][0xb24] ;  /* 0x0002c900ff0a7b82 */ /* 0x000ee20000000800 */
[----:B-1----:R-:W-:-:S02]  /*0db0*/  I2FP.F32.U32 R63, UR5 ;  /* 0x00000005003f7c45 */ /* 0x002fc40008201000 */
[----:B------:R-:W-:-:S05]  /*0dc0*/  CS2R.32 R3, SR_CgaSize ;  /* 0x0000000000037805 */ /* 0x000fca0000008a00 */
[----:B------:R-:W-:-:S06]  /*0dd0*/  IMAD R3, R3, -0xa0, RZ ;  /* 0xffffff6003037824 */ /* 0x000fcc00078e02ff */
[----:B------:R-:W1:Y:S01]  /*0de0*/  LDC R3, c[0x0][R3+0x2a0] ;  /* 0x0000a80003037b82 */ /* 0x000e620000000800 */
[----:B------:R-:W-:Y:S01]  /*0df0*/  MOV R15, UR5 ;  /* 0x00000005000f7c02 */ /* 0x000fe20008000f00 */
[----:B--2---:R-:W-:Y:S01]  /*0e00*/  FMUL R63, R63, UR9 ;  /* 0x000000093f3f7c20 */ /* 0x004fe20008400000 */
[----:B----4-:R-:W-:Y:S02]  /*0e10*/  I2FP.F32.U32 R62, UR4 ;  /* 0x00000004003e7c45 */ /* 0x010fe40008201000 */
[----:B------:R-:W-:-:S05]  /*0e20*/  CS2R.32 R2, SR_CgaSize ;  /* 0x0000000000027805 */ /* 0x000fca0000008a00 */
[----:B------:R-:W-:-:S06]  /*0e30*/  IMAD R2, R2, -0xa0, RZ ;  /* 0xffffff6002027824 */ /* 0x000fcc00078e02ff */
[----:B------:R-:W2:Y:S01]  /*0e40*/  LDC R2, c[0x0][R2+0x2a4] ;  /* 0x0000a90002027b82 */ /* 0x000ea20000000800 */
[----:B------:R-:W-:Y:S01]  /*0e50*/  MOV R14, UR4 ;  /* 0x00000004000e7c02 */ /* 0x000fe20008000f00 */
[----:B------:R-:W4:Y:S01]  /*0e60*/  F2I.U32.TRUNC.NTZ R63, R63 ;  /* 0x0000003f003f7305 */ /* 0x000f22000020f000 */
[----:B---3--:R-:W-:-:S05]  /*0e70*/  FMUL R62, R62, UR7 ;  /* 0x000000073e3e7c20 */ /* 0x008fca0008400000 */
[----:B------:R-:W-:Y:S01]  /*0e80*/  BAR.SYNC.DEFER_BLOCKING 0x0 ;  /* 0x0000000000007b1d */ /* 0x000fe20000010000 */
[----:B------:R-:W-:-:S05]  /*0e90*/  ISETP.GE.AND P0, PT, R10, 0x1, PT ;  /* 0x000000010a00780c */ /* 0x000fca0003f06270 */
[----:B------:R-:W3:Y:S02]  /*0ea0*/  F2I.U32.TRUNC.NTZ R62, R62 ;  /* 0x0000003e003e7305 */ /* 0x000ee4000020f000 */
[----:B------:R-:W2:Y:S01]  /*0eb0*/  S2UR UR36, SR_CTAID.Z ;  /* 0x00000000002479c3 */ /* 0x000ea20000002700 */
[----:B----4-:R-:W-:-:S05]  /*0ec0*/  IADD3 R63, PT, PT, -R63, RZ, RZ ;  /* 0x000000ff3f3f7210 */ /* 0x010fca0007ffe1ff */
[----:B-1----:R-:W-:Y:S01]  /*0ed0*/  IMAD R63, R3, R63, UR5 ;  /* 0x00000005033f7e24 */ /* 0x002fe2000f8e023f */
[----:B---3--:R-:W-:-:S05]  /*0ee0*/  IADD3 R62, PT, PT, -R62, RZ, RZ ;  /* 0x000000ff3e3e7210 */ /* 0x008fca0007ffe1ff */
[----:B--2---:R-:W-:Y:S01]  /*0ef0*/  IMAD R62, R2, R62, UR4 ;  /* 0x00000004023e7e24 */ /* 0x004fe2000f8e023e */
[----:B------:R-:W-:Y:S06]  /*0f00*/  @!P0 BRA `(.L_x_15) ;  /* 0x0000000000b88947 */ /* 0x000fec0003800000 */
[----:B------:R-:W1:Y:S01]  /*0f10*/  LDC.64 R4, c[0x0][0xb18] ;  /* 0x0002c600ff047b82 */ /* 0x000e620000000a00 */
[----:B------:R-:W-:-:S07]  /*0f20*/  ISETP.NE.AND P0, PT, R10, 0x1, PT ;  /* 0x000000010a00780c */ /* 0x000fce0003f05270 */
[----:B------:R-:W2:Y:S08]  /*0f30*/  LDC R9, c[0x0][0xb0c] ;  /* 0x0002c300ff097b82 */ /* 0x000eb00000000800 */
[----:B------:R-:W3:Y:S08]  /*0f40*/  LDC R12, c[0x0][0x370] ;  /* 0x0000dc00ff0c7b82 */ /* 0x000ef00000000800 */
[----:B------:R-:W4:Y:S01]  /*0f50*/  LDC R11, c[0x0][0x374] ;  /* 0x0000dd00ff0b7b82 */ /* 0x000f220000000800 */
[----:B-1----:R-:W-:-:S07]  /*0f60*/  ISETP.NE.AND P1, PT, R4, 0x1, PT ;  /* 0x000000010400780c */ /* 0x002fce0003f25270 */
[----:B------:R-:W3:Y:S01]  /*0f70*/  LDC.64 R6, c[0x0][0xb10] ;  /* 0x0002c400ff067b82 */ /* 0x000ee20000000a00 */
[----:B--2---:R-:W-:-:S07]  /*0f80*/  ISETP.NE.AND P2, PT, R9, 0x1, PT ;  /* 0x000000010900780c */ /* 0x004fce0003f45270 */
[----:B------:R-:W1:Y:S08]  /*0f90*/  LDC R8, c[0x0][0xb20] ;  /* 0x0002c800ff087b82 */ /* 0x000e700000000800 */
[----:B------:R-:W2:Y:S01]  /*0fa0*/  LDC.64 R2, c[0x0][0xb28] ;  /* 0x0002ca00ff027b82 */ /* 0x000ea20000000a00 */
[----:B----4-:R-:W-:-:S04]  /*0fb0*/  IMAD.HI.U32 R13, R11, R5, RZ ;  /* 0x000000050b0d7227 */ /* 0x010fc800078e00ff */
[----:B------:R-:W-:-:S04]  /*0fc0*/  IMAD.HI.U32 R5, R14, R5, RZ ;  /* 0x000000050e057227 */ /* 0x000fc800078e00ff */
[----:B---3--:R-:W-:-:S05]  /*0fd0*/  IMAD.HI.U32 R16, R12, R6, RZ ;  /* 0x000000060c107227 */ /* 0x008fca00078e00ff */
[-C--:B------:R-:W-:Y:S01]  /*0fe0*/  @P2 SHF.R.U32.HI R12, RZ, R7.reuse, R16 ;  /* 0x00000007ff0c2219 */ /* 0x080fe20000011610 */
[----:B------:R-:W-:Y:S01]  /*0ff0*/  IMAD.HI.U32 R16, R15, R6, RZ ;  /* 0x000000060f107227 */ /* 0x000fe200078e00ff */
[-C--:B-1----:R-:W-:Y:S02]  /*1000*/  @P1 SHF.R.U32.HI R11, RZ, R8.reuse, R13 ;  /* 0x00000008ff0b1219 */ /* 0x082fe4000001160d */
[----:B------:R-:W-:Y:S02]  /*1010*/  SHF.R.U32.HI R5, RZ, R8, R5 ;  /* 0x00000008ff057219 */ /* 0x000fe40000011605 */
[----:B------:R-:W-:Y:S02]  /*1020*/  SHF.R.U32.HI R16, RZ, R7, R16 ;  /* 0x00000007ff107219 */ /* 0x000fe40000011610 */
[----:B------:R-:W-:Y:S01]  /*1030*/  SEL R5, R14, R5, !P1 ;  /* 0x000000050e057207 */ /* 0x000fe20004800000 */
[----:B--2---:R-:W-:Y:S01]  /*1040*/  IMAD.HI.U32 R13, R11, R2, RZ ;  /* 0x000000020b0d7227 */ /* 0x004fe200078e00ff */
[----:B------:R-:W-:-:S03]  /*1050*/  SEL R16, R15, R16, !P2 ;  /* 0x000000100f107207 */ /* 0x000fc60005000000 */
[----:B------:R-:W-:Y:S01]  /*1060*/  IMAD.HI.U32 R6, R12, R2, RZ ;  /* 0x000000020c067227 */ /* 0x000fe200078e00ff */
[----:B------:R-:W-:-:S04]  /*1070*/  @P0 SHF.R.U32.HI R11, RZ, R3, R13 ;  /* 0x00000003ff0b0219 */ /* 0x000fc8000001160d */
[----:B------:R-:W-:Y:S01]  /*1080*/  @P0 SHF.R.U32.HI R12, RZ, R3, R6 ;  /* 0x00000003ff0c0219 */ /* 0x000fe20000011606 */
[----:B------:R-:W-:-:S04]  /*1090*/  IMAD R11, R11, R10, RZ ;  /* 0x0000000a0b0b7224 */ /* 0x000fc800078e02ff */
[----:B------:R-:W-:Y:S01]  /*10a0*/  IMAD R6, R12, R10, RZ ;  /* 0x0000000a0c067224 */ /* 0x000fe200078e02ff */
[----:B------:R-:W-:-:S04]  /*10b0*/  ISETP.GE.AND P1, PT, R5, R11, PT ;  /* 0x0000000b0500720c */ /* 0x000fc80003f26270 */
[----:B------:R-:W-:Y:S01]  /*10c0*/  ISETP.GE.OR P1, PT, R16, R6, P1 ;  /* 0x000000061000720c */ /* 0x000fe20000f26670 */
[----:B------:R-:W-:-:S05]  /*10d0*/  IMAD.HI.U32 R6, R5, R2, RZ ;  /* 0x0000000205067227 */ /* 0x000fca00078e00ff */
[----:B------:R-:W-:-:S04]  /*10e0*/  SHF.R.U32.HI R6, RZ, R3, R6 ;  /* 0x00000003ff067219 */ /* 0x000fc80000011606 */
[----:B------:R-:W-:-:S03]  /*10f0*/  SEL R6, R5, R6, !P0 ;  /* 0x0000000605067207 */ /* 0x000fc60004000000 */
[----:B------:R-:W-:Y:S01]  /*1100*/  @!P1 IMAD.HI.U32 R7, R16, R2, RZ ;  /* 0x0000000210079227 */ /* 0x000fe200078e00ff */
[----:B------:R-:W-:-:S04]  /*1110*/  IADD3 R2, PT, PT, -R6, RZ, RZ ;  /* 0x000000ff06027210 */ /* 0x000fc80007ffe1ff */
[----:B------:R-:W-:Y:S01]  /*1120*/  @!P1 SHF.R.U32.HI R3, RZ, R3, R7 ;  /* 0x00000003ff039219 */ /* 0x000fe20000011607 */
[----:B------:R-:W-:Y:S01]  /*1130*/  IMAD R2, R10, R2, R5 ;  /* 0x000000020a027224 */ /* 0x000fe200078e0205 */
[----:B------:R-:W-:Y:S02]  /*1140*/  IADD3 R7, PT, PT, -R5, RZ, RZ ;  /* 0x000000ff05077210 */ /* 0x000fe40007ffe1ff */
[----:B------:R-:W-:-:S03]  /*1150*/  @!P1 SEL R3, R16, R3, !P0 ;  /* 0x0000000310039207 */ /* 0x000fc60004000000 */
[----:B------:R-:W-:Y:S02]  /*1160*/  IMAD R7, R4, R7, R14 ;  /* 0x0000000704077224 */ /* 0x000fe400078e020e */
[--C-:B------:R-:W-:Y:S02]  /*1170*/  @!P1 IMAD.IADD R6, R6, 0x1, -R3.reuse ;  /* 0x0000000106069824 */ /* 0x100fe400078e0a03 */
[----:B------:R-:W-:Y:S01]  /*1180*/  @!P1 IMAD R3, R2, R12, R3 ;  /* 0x0000000c02039224 */ /* 0x000fe200078e0203 */
[----:B------:R-:W-:Y:S01]  /*1190*/  IADD3 R2, PT, PT, -R16, RZ, RZ ;  /* 0x000000ff10027210 */ /* 0x000fe20007ffe1ff */
[----:B------:R-:W-:Y:S02]  /*11a0*/  @!P1 IMAD R5, R6, R10, R16 ;  /* 0x0000000a06059224 */ /* 0x000fe400078e0210 */
[----:B------:R-:W-:Y:S02]  /*11b0*/  @!P1 IMAD.MOV.U32 R16, RZ, RZ, R3 ;  /* 0x000000ffff109224 */ /* 0x000fe400078e0003 */
[----:B------:R-:W-:-:S02]  /*11c0*/  IMAD R2, R9, R2, R15 ;  /* 0x0000000209027224 */ /* 0x000fc400078e020f */
[----:B------:R-:W-:Y:S02]  /*11d0*/  IMAD R14, R5, R4, R7 ;  /* 0x00000004050e7224 */ /* 0x000fe400078e0207 */
[----:B------:R-:W-:Y:S02]  /*11e0*/  IMAD R15, R16, R9, R2 ;  /* 0x00000009100f7224 */ /* 0x000fe400078e0202 */
.L_x_15:
[----:B------:R-:W1:Y:S01]  /*11f0*/  LDCU UR4, c[0x0][0xb30] ;  /* 0x00016600ff0477ac */ /* 0x000e620008000800 */
[----:B------:R-:W2:Y:S08]  /*1200*/  S2UR UR37, SR_CgaCtaId ;  /* 0x00000000002579c3 */ /* 0x000eb00000008800 */
[----:B------:R-:W3:Y:S01]  /*1210*/  LDC R26, c[0x0][0xb24] ;  /* 0x0002c900ff1a7b82 */ /* 0x000ee20000000800 */
[----:B-1----:R-:W-:-:S09]  /*1220*/  UISETP.NE.AND UP1, UPT, UR4, 0x1, UPT ;  /* 0x000000010400788c */ /* 0x002fd2000bf25270 */
[----:B--2---:R-:W-:Y:S05]  /*1230*/  BRA.U UP1, `(.L_x_16) ;  /* 0x0000000101407547 */ /* 0x004fea000b800000 */
[----:B------:R-:W1:Y:S08]  /*1240*/  LDC.64 R4, c[0x0][0xb10] ;  /* 0x0002c400ff047b82 */ /* 0x000e700000000a00 */
[----:B------:R-:W2:Y:S08]  /*1250*/  LDC.64 R2, c[0x0][0xb18] ;  /* 0x0002c600ff027b82 */ /* 0x000eb00000000a00 */
[----:B------:R-:W4:Y:S08]  /*1260*/  LDC R6, c[0x0][0xb20] ;  /* 0x0002c800ff067b82 */ /* 0x000f300000000800 */
[----:B------:R-:W3:Y:S01]  /*1270*/  LDC R7, c[0x0][0xb0c] ;  /* 0x0002c300ff077b82 */ /* 0x000ee20000000800 */
[----:B-1----:R-:W-:-:S05]  /*1280*/  IMAD.HI.U32 R4, R15, R4, RZ ;  /* 0x000000040f047227 */ /* 0x002fca00078e00ff */
[----:B------:R-:W-:Y:S01]  /*1290*/  SHF.R.U32.HI R4, RZ, R5, R4 ;  /* 0x00000005ff047219 */ /* 0x000fe20000011604 */
[----:B--2---:R-:W-:Y:S01]  /*12a0*/  IMAD.HI.U32 R3, R14, R3, RZ ;  /* 0x000000030e037227 */ /* 0x004fe200078e00ff */
[----:B------:R-:W-:-:S04]  /*12b0*/  ISETP.NE.AND P0, PT, R2, 0x1, PT ;  /* 0x000000010200780c */ /* 0x000fc80003f05270 */
[----:B----4-:R-:W-:-:S04]  /*12c0*/  SHF.R.U32.HI R3, RZ, R6, R3 ;  /* 0x00000006ff037219 */ /* 0x010fc80000011603 */
[----:B------:R-:W-:Y:S02]  /*12d0*/  SEL R3, R14, R3, !P0 ;  /* 0x000000030e037207 */ /* 0x000fe40004000000 */
[----:B---3--:R-:W-:-:S04]  /*12e0*/  ISETP.NE.AND P1, PT, R7, 0x1, PT ;  /* 0x000000010700780c */ /* 0x008fc80003f25270 */
[----:B------:R-:W-:-:S05]  /*12f0*/  SEL R4, R15, R4, !P1 ;  /* 0x000000040f047207 */ /* 0x000fca0004800000 */
[----:B------:R-:W-:Y:S02]  /*1300*/  IMAD.IADD R5, R3, 0x1, -R4 ;  /* 0x0000000103057824 */ /* 0x000fe400078e0a04 */
[----:B------:R-:W-:Y:S02]  /*1310*/  IMAD.IADD R3, R4, 0x1, -R3 ;  /* 0x0000000104037824 */ /* 0x000fe400078e0a03 */
[----:B------:R-:W-:Y:S02]  /*1320*/  IMAD R15, R5, R7, R15 ;  /* 0x00000007050f7224 */ /* 0x000fe400078e020f */
[----:B------:R-:W-:-:S07]  /*1330*/  IMAD R14, R3, R2, R14 ;  /* 0x00000002030e7224 */ /* 0x000fce00078e020e */
.L_x_16:
[----:B------:R-:W-:Y:S01]  /*1340*/  BAR.SYNC.DEFER_BLOCKING 0x0 ;  /* 0x0000000000007b1d */ /* 0x000fe20000010000 */
[----:B------:R-:W-:Y:S01]  /*1350*/  UISETP.NE.AND UP1, UPT, UR8, 0x2, UPT ;  /* 0x000000020800788c */ /* 0x000fe2000bf25270 */
[----:B------:R-:W-:Y:S02]  /*1360*/  ISETP.NE.OR P5, PT, R0, 0x2, !P5 ;  /* 0x000000020000780c */ /* 0x000fe40006fa5670 */
[----:B------:R-:W-:-:S06]  /*1370*/  LOP3.LUT R2, R76, 0x1f, RZ, 0xc0, !PT ;  /* 0x0000001f4c027812 */ /* 0x000fcc00078ec0ff */
[----:B------:R-:W-:Y:S05]  /*1380*/  BRA.U UP1, `(.L_x_17) ;  /* 0x0000001101887547 */ /* 0x000fea000b800000 */
[----:B------:R-:W1:Y:S01]  /*1390*/  LDCU UR13, c[0x0][0x38c] ;  /* 0x00007180ff0d77ac */ /* 0x000e620008000800 */
[----:B------:R-:W2:Y:S01]  /*13a0*/  LDC R8, c[0x0][0x370] ;  /* 0x0000dc00ff087b82 */ /* 0x000ea20000000800 */
[----:B------:R-:W-:Y:S01]  /*13b0*/  PLOP3.LUT P1, PT, PT, PT, UP2, 0x80, 0x8 ;  /* 0x000000000008781c */ /* 0x000fe20003f2f028 */
[----:B------:R-:W-:Y:S01]  /*13c0*/  IMAD.MOV.U32 R17, RZ, RZ, 0x1 ;  /* 0x00000001ff117424 */ /* 0x000fe200078e00ff */
[----:B------:R-:W-:Y:S01]  /*13d0*/  ISETP.EQ.OR P4, PT, R2, RZ, P5 ;  /* 0x000000ff0200720c */ /* 0x000fe20002f82670 */
[----:B------:R-:W-:Y:S01]  /*13e0*/  IMAD.MOV.U32 R16, RZ, RZ, RZ ;  /* 0x000000ffff107224 */ /* 0x000fe200078e00ff */
[----:B------:R-:W-:Y:S02]  /*13f0*/  PLOP3.LUT P1, PT, P1, PT, PT, 0x8, 0x80 ;  /* 0x000000000080781c */ /* 0x000fe40000f2e170 */
[----:B------:R-:W-:Y:S01]  /*1400*/  CS2R R12, SRZ ;  /* 0x00000000000c7805 */ /* 0x000fe2000001ff00 */
[----:B------:R-:W-:Y:S01]  /*1410*/  IMAD.MOV.U32 R11, RZ, RZ, 0x1 ;  /* 0x00000001ff0b7424 */ /* 0x000fe200078e00ff */
[----:B------:R-:W4:Y:S01]  /*1420*/  LDC R0, c[0x0][0x374] ;  /* 0x0000dd00ff007b82 */ /* 0x000f220000000800 */
[----:B------:R-:W2:Y:S01]  /*1430*/  LDCU.64 UR22, c[0x0][0x348] ;  /* 0x00006900ff1677ac */ /* 0x000ea20008000a00 */
[----:B------:R-:W-:Y:S01]  /*1440*/  UMOV UR6, URZ ;  /* 0x000000ff00067c82 */ /* 0x000fe20008000000 */
[----:B-1----:R-:W-:-:S04]  /*1450*/  UIADD3 UR5, UPT, UPT, UR13, 0x3f, URZ ;  /* 0x0000003f0d057890 */ /* 0x002fc8000fffe0ff */
[----:B------:R-:W-:-:S04]  /*1460*/  USHF.R.S32.HI UR4, URZ, 0x1f, UR5 ;  /* 0x0000001fff047899 */ /* 0x000fc80008011405 */
[----:B------:R-:W-:-:S04]  /*1470*/  ULEA.HI UR4, UR4, UR5, URZ, 0x6 ;  /* 0x0000000504047291 */ /* 0x000fc8000f8f30ff */
[----:B------:R-:W-:Y:S02]  /*1480*/  USHF.R.S32.HI UR15, URZ, 0x6, UR4 ;  /* 0x00000006ff0f7899 */ /* 0x000fe40008011404 */
[----:B------:R-:W-:Y:S02]  /*1490*/  UIADD3 UR4, UPT, UPT, UR13, -0x1, URZ ;  /* 0xffffffff0d047890 */ /* 0x000fe4000fffe0ff */
[----:B------:R-:W-:Y:S02]  /*14a0*/  UISETP.LT.U32.AND UP0, UPT, UR15, 0x3, UPT ;  /* 0x000000030f00788c */ /* 0x000fe4000bf01070 */
[----:B------:R-:W-:Y:S02]  /*14b0*/  UISETP.GE.U32.AND UP1, UPT, UR4, -0x7f, UPT ;  /* 0xffffff810400788c */ /* 0x000fe4000bf26070 */
[----:B------:R-:W-:Y:S02]  /*14c0*/  USEL UR14, UR15, 0x3, UP0 ;  /* 0x000000030f0e7887 */ /* 0x000fe40008000000 */
[----:B------:R-:W-:-:S02]  /*14d0*/  UIADD3 UR13, UPT, UPT, UR13, 0x7e, URZ ;  /* 0x0000007e0d0d7890 */ /* 0x000fc4000fffe0ff */
[----:B------:R-:W-:Y:S02]  /*14e0*/  UIADD3 UR5, UPT, UPT, UR14, -0x1, URZ ;  /* 0xffffffff0e057890 */ /* 0x000fe4000fffe0ff */
[----:B------:R-:W-:-:S03]  /*14f0*/  UIADD3 UR7, UPT, UPT, UR15, -UR14, URZ ;  /* 0x8000000e0f077290 */ /* 0x000fc6000fffe0ff */
[----:B------:R-:W-:-:S04]  /*1500*/  @UP1 UIADD3 UR5, UPT, UPT, UR14, URZ, URZ ;  /* 0x000000ff0e051290 */ /* 0x000fc8000fffe0ff */
[----:B--2---:R-:W-:-:S12]  /*1510*/  UIADD3 UR5, UPT, UPT, UR5, 0x1, URZ ;  /* 0x0000000105057890 */ /* 0x004fd8000fffe0ff */
.L_x_35:
[----:B------:R-:W-:Y:S01]  /*1520*/  UISETP.NE.AND UP0, UPT, UR37, URZ, UPT ;  /* 0x000000ff2500728c */ /* 0x000fe2000bf05270 */
[----:B------:R-:W1:Y:S08]  /*1530*/  S2UR UR37, SR_CgaCtaId ;  /* 0x00000000002579c3 */ /* 0x000e700000008800 */
[----:B------:R-:W-:Y:S05]  /*1540*/  BRA.U UP0, `(.L_x_18) ;  /* 0x0000000100347547 */ /* 0x000fea000b800000 */
[----:B------:R-:W2:Y:S01]  /*1550*/  S2R R2, SR_CgaCtaId ;  /* 0x0000000000027919 */ /* 0x000ea20000008800 */
[----:B------:R-:W-:-:S04]  /*1560*/  MOV R3, 0x400 ;  /* 0x0000040000037802 */ /* 0x000fc80000000f00 */
[----:B--2---:R-:W-:Y:S02]  /*1570*/  LEA R2, R2, R3, 0x18 ;  /* 0x0000000302027211 */ /* 0x004fe400078ec0ff */
[----:B------:R-:W-:-:S03]  /*1580*/  SHF.L.U32 R3, R11, 0x1f, RZ ;  /* 0x0000001f0b037819 */ /* 0x000fc600000006ff */
[----:B------:R-:W-:-:S04]  /*1590*/  IMAD R2, R12, 0x8, R2 ;  /* 0x000000080c027824 */ /* 0x000fc800078e0202 */
[----:B------:R-:W2:Y:S02]  /*15a0*/  SYNCS.PHASECHK.TRANS64.TRYWAIT P0, [R2+URZ+0xf0], R3 ;  /* 0x0000f003020075a7 */ /* 0x000ea400080011ff */
[----:B--2---:R-:W-:Y:S05]  /*15b0*/  @!P0 BRA `(.L_x_19) ;  /* 0x00000088005c8947 */ /* 0x004fea0003800000 */
.L_x_166:
[----:B------:R-:W-:Y:S01]  /*15c0*/  VIADD R12, R12, 0x1 ;  /* 0x000000010c0c7836 */ /* 0x000fe20000000000 */
[----:B------:R2:W-:Y:S04]  /*15d0*/  SYNCS.ARRIVE.TRANS64.A1T0 RZ, [R2+URZ+0xe0], RZ ;  /* 0x0000e0ff02ff79a7 */ /* 0x0005e800081000ff */
[----:B------:R-:W-:-:S04]  /*15e0*/  ISETP.NE.AND P0, PT, R12, 0x2, PT ;  /* 0x000000020c00780c */ /* 0x000fc80003f05270 */
[----:B------:R-:W-:Y:S02]  /*15f0*/  SEL R12, R12, RZ, P0 ;  /* 0x000000ff0c0c7207 */ /* 0x000fe40000000000 */
[----:B--2---:R-:W-:-:S04]  /*1600*/  SEL R2, RZ, 0x1, P0 ;  /* 0x00000001ff027807 */ /* 0x004fc80000000000 */
[----:B------:R-:W-:-:S07]  /*1610*/  LOP3.LUT R11, R11, R2, RZ, 0x3c, !PT ;  /* 0x000000020b0b7212 */ /* 0x000fce00078e3cff */
.L_x_18:
[----:B------:R-:W-:Y:S01]  /*1620*/  UMOV UR4, 0x400 ;  /* 0x0000040000047882 */ /* 0x000fe20000000000 */
[----:B------:R-:W-:Y:S01]  /*1630*/  SHF.L.U32 R2, R17, 0x1f, RZ ;  /* 0x0000001f11027819 */ /* 0x000fe200000006ff */
[----:B-1----:R-:W-:Y:S01]  /*1640*/  ULEA UR4, UR37, UR4, 0x18 ;  /* 0x0000000425047291 */ /* 0x002fe2000f8ec0ff */
[----:B------:R-:W-:Y:S01]  /*1650*/  R2UR UR35, R15 ;  /* 0x000000000f2372ca */ /* 0x000fe200000e0000 */
[----:B------:R-:W-:Y:S01]  /*1660*/  UISETP.GE.U32.AND UP0, UPT, UR13, 0x7f, UPT ;  /* 0x0000007f0d00788c */ /* 0x000fe2000bf06070 */
[----:B------:R-:W-:Y:S01]  /*1670*/  R2UR UR19, R14 ;  /* 0x000000000e1372ca */ /* 0x000fe200000e0000 */
[----:B------:R-:W-:Y:S01]  /*1680*/  ULEA UR8, UR6, UR4, 0x3 ;  /* 0x0000000406087291 */ /* 0x000fe2000f8e18ff */
[----:B------:R-:W-:-:S08]  /*1690*/  UMOV UR29, URZ ;  /* 0x000000ff001d7c82 */ /* 0x000fd00008000000 */
[----:B------:R1:W2:Y:S01]  /*16a0*/  SYNCS.PHASECHK.TRANS64.TRYWAIT P0, [UR8+0x18], R2 ;  /* 0x00001802ff0075a7 */ /* 0x0002a20008001108 */
[----:B------:R-:W-:Y:S02]  /*16b0*/  USHF.L.U32 UR35, UR35, 0x7, URZ ;  /* 0x0000000723237899 */ /* 0x000fe400080006ff */
[----:B------:R-:W-:Y:S01]  /*16c0*/  USHF.L.U32 UR19, UR19, 0x7, URZ ;  /* 0x0000000713137899 */ /* 0x000fe200080006ff */
[----:B------:R-:W-:Y:S11]  /*16d0*/  BRA.U !UP0, `(.L_x_20) ;  /* 0x0000000108d47547 */ /* 0x000ff6000b800000 */
[----:B------:R-:W-:Y:S01]  /*16e0*/  UMOV UR21, URZ ;  /* 0x000000ff00157c82 */ /* 0x000fe20008000000 */
[----:B------:R-:W-:-:S05]  /*16f0*/  UMOV UR42, UR6 ;  /* 0x00000006002a7c82 */ /* 0x000fca0008000000 */
.L_x_25:
[----:B-1----:R-:W-:Y:S01]  /*1700*/  ULEA UR33, UR42, UR4, 0x3 ;  /* 0x000000042a217291 */ /* 0x002fe2000f8e18ff */
[----:B--2---:R-:W-:Y:S01]  /*1710*/  @!P5 MOV R3, 0x10000 ;  /* 0x000100000003d802 */ /* 0x004fe20000000f00 */
[----:B--2---:R-:W-:Y:S10]  /*1720*/  @P0 BRA `(.L_x_21) ;  /* 0x00000000000c0947 */ /* 0x004ff40003800000 */
[----:B------:R-:W-:-:S04]  /*1730*/  SHF.L.U32 R4, R17, 0x1f, RZ ;  /* 0x0000001f11047819 */ /* 0x000fc800000006ff */
[----:B------:R-:W2:Y:S02]  /*1740*/  SYNCS.PHASECHK.TRANS64.TRYWAIT P0, [UR33+0x18], R4 ;  /* 0x00001804ff0075a7 */ /* 0x000ea40008001121 */
[----:B--2---:R-:W-:Y:S05]  /*1750*/  @!P0 BRA `(.L_x_22) ;  /* 0x0000008800088947 */ /* 0x004fea0003800000 */
.L_x_21:
[----:B------:R2:W-:Y:S01]  /*1760*/  @!P5 SYNCS.ARRIVE.TRANS64 RZ, [UR33], R3 ;  /* 0x00000003ffffd9a7 */ /* 0x0005e20008000021 */
[----:B------:R-:W-:Y:S04]  /*1770*/  BSSY.RECONVERGENT B0, `(.L_x_23) ;  /* 0x0000003000007945 */ /* 0x000fe80003800200 */
[----:B------:R-:W-:Y:S05]  /*1780*/  @P4 BRA `(.L_x_24) ;  /* 0x0000000000044947 */ /* 0x000fea0003800000 */
[----:B------:R-:W-:Y:S05]  /*1790*/  BPT.TRAP 0x1 ;  /* 0x000000040000795c */ /* 0x000fea0000300000 */
.L_x_24:
[----:B------:R-:W-:Y:S05]  /*17a0*/  BSYNC.RECONVERGENT B0 ;  /* 0x0000000000007941 */ /* 0x000fea0003800200 */
.L_x_23:
[----:B------:R-:W-:Y:S02]  /*17b0*/  UIADD3 UR6, UPT, UPT, UR42, 0x1, URZ ;  /* 0x000000012a067890 */ /* 0x000fe4000fffe0ff */
[----:B------:R-:W-:Y:S02]  /*17c0*/  UIADD3 UR40, UP1, UPT, UR22, 0x80, URZ ;  /* 0x0000008016287890 */ /* 0x000fe4000ff3e0ff */
[----:B------:R-:W-:Y:S02]  /*17d0*/  UISETP.NE.AND UP0, UPT, UR6, 0x3, UPT ;  /* 0x000000030600788c */ /* 0x000fe4000bf05270 */
[----:B------:R-:W-:Y:S02]  /*17e0*/  USHF.L.U32 UR34, UR21, 0x6, URZ ;  /* 0x0000000615227899 */ /* 0x000fe400080006ff */
[----:B------:R-:W-:Y:S02]  /*17f0*/  USEL UR9, URZ, 0x1, UP0 ;  /* 0x00000001ff097887 */ /* 0x000fe40008000000 */
[----:B------:R-:W-:-:S02]  /*1800*/  USEL UR6, UR6, URZ, UP0 ;  /* 0x000000ff06067287 */ /* 0x000fc40008000000 */
[----:B------:R-:W-:Y:S02]  /*1810*/  UIADD3 UR38, UP0, UPT, UR22, 0x180, URZ ;  /* 0x0000018016267890 */ /* 0x000fe4000ff1e0ff */
[----:B------:R-:W-:Y:S01]  /*1820*/  ULEA UR8, UR6, UR4, 0x3 ;  /* 0x0000000406087291 */ /* 0x000fe2000f8e18ff */
[----:B------:R-:W-:Y:S01]  /*1830*/  LOP3.LUT R17, R17, UR9, RZ, 0x3c, !PT ;  /* 0x0000000911117c12 */ /* 0x000fe2000f8e3cff */
[----:B------:R-:W-:Y:S02]  /*1840*/  UIADD3.X UR41, UPT, UPT, URZ, UR23, URZ, UP1, !UPT ;  /* 0x00000017ff297290 */ /* 0x000fe40008ffe4ff */
[----:B------:R-:W-:Y:S01]  /*1850*/  UIADD3 UR26, UPT, UPT, UR34, 0x20, URZ ;  /* 0x00000020221a7890 */ /* 0x000fe2000fffe0ff */
[----:B-1----:R-:W-:Y:S01]  /*1860*/  SHF.L.U32 R2, R17, 0x1f, RZ ;  /* 0x0000001f11027819 */ /* 0x002fe200000006ff */
[----:B------:R-:W-:Y:S01]  /*1870*/  UIADD3.X UR39, UPT, UPT, URZ, UR23, URZ, UP0, !UPT ;  /* 0x00000017ff277290 */ /* 0x000fe200087fe4ff */
[----:B------:R-:W-:Y:S02]  /*1880*/  UMOV UR30, 0x0 ;  /* 0x00000000001e7882 */ /* 0x000fe40000000000 */
[----:B------:R1:W1:Y:S01]  /*1890*/  SYNCS.PHASECHK.TRANS64.TRYWAIT P0, [UR8+0x18], R2 ;  /* 0x00001802ff0075a7 */ /* 0x0002620008001108 */
[----:B------:R-:W-:Y:S01]  /*18a0*/  ULEA UR8, UR42, UR4, 0xf ;  /* 0x000000042a087291 */ /* 0x000fe2000f8e78ff */
[----:B------:R-:W-:Y:S01]  /*18b0*/  UMOV UR31, 0x10000000 ;  /* 0x10000000001f7882 */ /* 0x000fe20000000000 */
[----:B------:R-:W-:-:S02]  /*18c0*/  UMOV UR25, UR33 ;  /* 0x0000002100197c82 */ /* 0x000fc40008000000 */
[----:B------:R-:W-:Y:S02]  /*18d0*/  UIADD3 UR32, UPT, UPT, UR8, 0x8400, URZ ;  /* 0x0000840008207890 */ /* 0x000fe4000fffe0ff */
[----:B------:R-:W-:Y:S02]  /*18e0*/  UIADD3 UR24, UPT, UPT, UR8, 0xc400, URZ ;  /* 0x0000c40008187890 */ /* 0x000fe4000fffe0ff */
[----:B------:R-:W-:Y:S02]  /*18f0*/  UIADD3 UR16, UPT, UPT, UR8, 0x20400, URZ ;  /* 0x0002040008107890 */ /* 0x000fe4000fffe0ff */
[----:B------:R-:W-:Y:S01]  /*1900*/  UIADD3 UR8, UPT, UPT, UR8, 0x24400, URZ ;  /* 0x0002440008087890 */ /* 0x000fe2000fffe0ff */
[----:B------:R-:W-:Y:S01]  /*1910*/  UMOV UR27, UR35 ;  /* 0x00000023001b7c82 */ /* 0x000fe20008000000 */
[----:B------:R-:W-:Y:S01]  /*1920*/  UMOV UR28, UR36 ;  /* 0x00000024001c7c82 */ /* 0x000fe20008000000 */
[----:B------:R-:W-:Y:S01]  /*1930*/  UMOV UR17, UR33 ;  /* 0x0000002100117c82 */ /* 0x000fe20008000000 */
[----:B------:R-:W-:Y:S01]  /*1940*/  UMOV UR20, UR36 ;  /* 0x0000002400147c82 */ /* 0x000fe20008000000 */
[----:B------:R-:W-:Y:S01]  /*1950*/  UMOV UR18, UR34 ;  /* 0x0000002200127c82 */ /* 0x000fe20008000000 */
[----:B------:R1:W-:Y:S01]  /*1960*/  UTMALDG.3D [UR32], [UR40], desc[UR30] ;  /* 0x00001e20280075b4 */ /* 0x0003e20008011000 */
[----:B------:R-:W-:Y:S01]  /*1970*/  UMOV UR11, UR19 ;  /* 0x00000013000b7c82 */ /* 0x000fe20008000000 */
[----:B------:R-:W-:Y:S01]  /*1980*/  UMOV UR12, UR36 ;  /* 0x00000024000c7c82 */ /* 0x000fe20008000000 */
[----:B------:R-:W-:Y:S01]  /*1990*/  UMOV UR9, UR33 ;  /* 0x0000002100097c82 */ /* 0x000fe20008000000 */
[----:B------:R-:W-:Y:S01]  /*19a0*/  UMOV UR10, UR26 ;  /* 0x0000001a000a7c82 */ /* 0x000fe20008000000 */
[----:B------:R-:W-:Y:S01]  /*19b0*/  UIADD3 UR21, UPT, UPT, UR21, 0x1, URZ ;  /* 0x0000000115157890 */ /* 0x000fe2000fffe0ff */
[----:B------:R-:W-:Y:S01]  /*19c0*/  UMOV UR29, UR5 ;  /* 0x00000005001d7c82 */ /* 0x000fe20008000000 */
[----:B------:R1:W-:Y:S02]  /*19d0*/  UTMALDG.3D [UR24], [UR40], desc[UR30] ;  /* 0x00001e18280075b4 */ /* 0x0003e40008011000 */
[----:B------:R-:W-:Y:S01]  /*19e0*/  UISETP.NE.AND UP0, UPT, UR21, UR5, UPT ;  /* 0x000000051500728c */ /* 0x000fe2000bf05270 */
[----:B------:R-:W-:Y:S01]  /*19f0*/  UMOV UR42, UR6 ;  /* 0x00000006002a7c82 */ /* 0x000fe20008000000 */
[----:B------:R1:W-:Y:S01]  /*1a00*/  UTMALDG.3D [UR16], [UR38], desc[UR30] ;  /* 0x00001e10260075b4 */ /* 0x0003e20008011000 */
[----:B------:R1:W-:Y:S06]  /*1a10*/  UTMALDG.3D [UR8], [UR38], desc[UR30] ;  /* 0x00001e08260075b4 */ /* 0x0003ec0008011000 */
[----:B------:R-:W-:Y:S05]  /*1a20*/  BRA.U UP0, `(.L_x_25) ;  /* 0xfffffffd00347547 */ /* 0x000fea000b83ffff */
.L_x_20:
[----:B-1----:R-:W-:Y:S01]  /*1a30*/  ULEA UR8, UR6, UR4, 0x3 ;  /* 0x0000000406087291 */ /* 0x002fe2000f8e18ff */
[----:B------:R-:W-:Y:S01]  /*1a40*/  SHF.L.U32 R2, R17, 0x1f, RZ ;  /* 0x0000001f11027819 */ /* 0x000fe200000006ff */
[----:B------:R-:W-:Y:S01]  /*1a50*/  @!P1 SYNCS.ARRIVE.TRANS64.A1T0 RZ, [UR4+0x78], RZ ;  /* 0x000078ffffff99a7 */ /* 0x000fe20008100004 */
[----:B------:R-:W-:-:S06]  /*1a60*/  UISETP.GT.AND UP0, UPT, UR15, UR14, UPT ;  /* 0x0000000e0f00728c */ /* 0x000fcc000bf04270 */
[----:B--2---:R1:W2:Y:S03]  /*1a70*/  SYNCS.PHASECHK.TRANS64.TRYWAIT P0, [UR8+0x18], R2 ;  /* 0x00001802ff0075a7 */ /* 0x0042a60008001108 */
[----:B------:R-:W-:Y:S05]  /*1a80*/  BRA.U !UP0, `(.L_x_26) ;  /* 0x0000000108d07547 */ /* 0x000fea000b800000 */
[----:B------:R-:W-:Y:S01]  /*1a90*/  UIADD3 UR21, UPT, UPT, UR7, UR29, URZ ;  /* 0x0000001d07157290 */ /* 0x000fe2000fffe0ff */
[----:B------:R-:W-:-:S11]  /*1aa0*/  UMOV UR42, UR6 ;  /* 0x00000006002a7c82 */ /* 0x000fd60008000000 */
.L_x_31:
[----:B-1----:R-:W-:Y:S01]  /*1ab0*/  ULEA UR33, UR42, UR4, 0x3 ;  /* 0x000000042a217291 */ /* 0x002fe2000f8e18ff */
[----:B--2---:R-:W-:Y:S01]  /*1ac0*/  @!P5 MOV R3, 0x10000 ;  /* 0x000100000003d802 */ /* 0x004fe20000000f00 */
[----:B--2---:R-:W-:Y:S10]  /*1ad0*/  @P0 BRA `(.L_x_27) ;  /* 0x00000000000c0947 */ /* 0x004ff40003800000 */
[----:B------:R-:W-:-:S04]  /*1ae0*/  SHF.L.U32 R4, R17, 0x1f, RZ ;  /* 0x0000001f11047819 */ /* 0x000fc800000006ff */
[----:B------:R-:W2:Y:S02]  /*1af0*/  SYNCS.PHASECHK.TRANS64.TRYWAIT P0, [UR33+0x18], R4 ;  /* 0x00001804ff0075a7 */ /* 0x000ea40008001121 */
[----:B--2---:R-:W-:Y:S05]  /*1b00*/  @!P0 BRA `(.L_x_28) ;  /* 0x0000008400348947 */ /* 0x004fea0003800000 */
.L_x_27:
[----:B------:R2:W-:Y:S01]  /*1b10*/  @!P5 SYNCS.ARRIVE.TRANS64 RZ, [UR33], R3 ;  /* 0x00000003ffffd9a7 */ /* 0x0005e20008000021 */
[----:B------:R-:W-:Y:S04]  /*1b20*/  BSSY.RECONVERGENT B0, `(.L_x_29) ;  /* 0x0000003000007945 */ /* 0x000fe80003800200 */
[----:B------:R-:W-:Y:S05]  /*1b30*/  @P4 BRA `(.L_x_30) ;  /* 0x0000000000044947 */ /* 0x000fea0003800000 */
[----:B------:R-:W-:Y:S05]  /*1b40*/  BPT.TRAP 0x1 ;  /* 0x000000040000795c */ /* 0x000fea0000300000 */
.L_x_30:
[----:B------:R-:W-:Y:S05]  /*1b50*/  BSYNC.RECONVERGENT B0 ;  /* 0x0000000000007941 */ /* 0x000fea0003800200 */
.L_x_29:
        /* <DEDUP_REMOVED lines=31> */
[----:B------:R-:W-:Y:S01]  /*1d50*/  UMOV UR10, UR26 ;  /* 0x0000001a000a7c82 */ /* 0x000fe20008000000 */
[----:B------:R-:W-:Y:S01]  /*1d60*/  UIADD3 UR29, UPT, UPT, UR29, 0x1, URZ ;  /* 0x000000011d1d7890 */ /* 0x000fe2000fffe0ff */
[----:B------:R1:W-:Y:S01]  /*1d70*/  UTMALDG.3D [UR24], [UR40], desc[UR30] ;  /* 0x00001e18280075b4 */ /* 0x0003e20008011000 */
[----:B------:R-:W-:-:S02]  /*1d80*/  UMOV UR42, UR6 ;  /* 0x00000006002a7c82 */ /* 0x000fc40008000000 */
[----:B------:R-:W-:Y:S01]  /*1d90*/  UISETP.NE.AND UP0, UPT, UR29, UR21, UPT ;  /* 0x000000151d00728c */ /* 0x000fe2000bf05270 */
[----:B------:R1:W-:Y:S01]  /*1da0*/  UTMALDG.3D [UR16], [UR38], desc[UR30] ;  /* 0x00001e10260075b4 */ /* 0x0003e20008011000 */
[----:B------:R1:W-:Y:S07]  /*1db0*/  UTMALDG.3D [UR8], [UR38], desc[UR30] ;  /* 0x00001e08260075b4 */ /* 0x0003ee0008011000 */
[----:B------:R-:W-:Y:S05]  /*1dc0*/  BRA.U UP0, `(.L_x_31) ;  /* 0xfffffffd00387547 */ /* 0x000fea000b83ffff */
.L_x_26:
[C---:B-1----:R-:W-:Y:S01]  /*1dd0*/  LEA R2, R16.reuse, UR4, 0x3 ;  /* 0x0000000410027c11 */ /* 0x042fe2000f8e18ff */
[----:B------:R-:W-:Y:S01]  /*1de0*/  NOP ;  /* 0x0000000000007918 */ /* 0x000fe20000000000 */
[----:B--2---:R-:W-:Y:S02]  /*1df0*/  SHF.L.U32 R3, R13, 0x1f, RZ ;  /* 0x0000001f0d037819 */ /* 0x004fe400000006ff */
[----:B------:R-:W-:Y:S02]  /*1e00*/  LEA R4, R16, UR4, 0x4 ;  /* 0x0000000410047c11 */ /* 0x000fe4000f8e20ff */
[----:B------:R-:W1:Y:S02]  /*1e10*/  SYNCS.PHASECHK.TRANS64.TRYWAIT P0, [R2+URZ+0x80], R3 ;  /* 0x00008003020075a7 */ /* 0x000e6400080011ff */
[----:B-1----:R-:W-:Y:S05]  /*1e20*/  @!P0 BRA `(.L_x_32) ;  /* 0x0000008000848947 */ /* 0x002fea0003800000 */
.L_x_169:
[----:B------:R-:W2:Y:S01]  /*1e30*/  LDS.128 R4, [R4+0x110] ;  /* 0x0001100004047984 */ /* 0x000ea20000000c00 */
[----:B---3--:R-:W-:Y:S01]  /*1e40*/  ISETP.GE.AND P0, PT, R26, 0x1, PT ;  /* 0x000000011a00780c */ /* 0x008fe20003f06270 */
[----:B-1----:R-:W-:Y:S01]  /*1e50*/  VIADD R2, R2, 0x90 ;  /* 0x0000009002027836 */ /* 0x002fe20000000000 */
[----:B------:R-:W-:Y:S01]  /*1e60*/  @!PT LDS RZ, [RZ] ;  /* 0x00000000fffff984 */ /* 0x000fe20000000800 */
[----:B------:R-:W-:Y:S01]  /*1e70*/  @!PT LDS RZ, [RZ] ;  /* 0x00000000fffff984 */ /* 0x000fe20000000800 */
[----:B------:R-:W-:Y:S01]  /*1e80*/  @!PT LDS RZ, [RZ] ;  /* 0x00000000fffff984 */ /* 0x000fe20000000800 */
[----:B------:R-:W-:Y:S01]  /*1e90*/  @!PT LDS RZ, [RZ] ;  /* 0x00000000fffff984 */ /* 0x000fe20000000800 */
[----:B------:R1:W-:Y:S06]  /*1ea0*/  MEMBAR.ALL.CTA ;  /* 0x0000000000007992 */ /* 0x0003ec0000008000 */
[----:B-1----:R-:W1:Y:S01]  /*1eb0*/  FENCE.VIEW.ASYNC.S ;  /* 0x00000000000073c6 */ /* 0x002e620000000000 */
[----:B------:R-:W-:-:S04]  /*1ec0*/  PRMT R2, RZ, 0x654, R2 ;  /* 0x00000654ff027816 */ /* 0x000fc80000000002 */
[----:B-1----:R1:W-:Y:S01]  /*1ed0*/  SYNCS.ARRIVE.TRANS64.RED.A1T0 RZ, [R2+URZ], RZ ;  /* 0x000000ff02ff79a7 */ /* 0x0023e200081004ff */
[----:B--2---:R-:W-:-:S13]  /*1ee0*/  LOP3.LUT P2, RZ, R6, 0x1, RZ, 0xc0, !PT ;  /* 0x0000000106ff7812 */ /* 0x004fda000784c0ff */
[----:B------:R-:W-:Y:S01]  /*1ef0*/  @P2 SHF.R.U32.HI R3, RZ, 0x10, R5 ;  /* 0x00000010ff032819 */ /* 0x000fe20000011605 */
[----:B------:R-:W-:Y:S01]  /*1f00*/  VOTEU.ANY UP0, P2 ;  /* 0x0000000000ff7886 */ /* 0x000fe20001000100 */
[----:B------:R-:W-:Y:S02]  /*1f10*/  @P2 MOV R10, R4 ;  /* 0x00000004000a2202 */ /* 0x000fe40000000f00 */
[----:B------:R-:W-:Y:S02]  /*1f20*/  @P2 R2UR.BROADCAST UR8, R3 ;  /* 0x00000000030822ca */ /* 0x000fe400008e0000 */
[----:B------:R-:W-:-:S11]  /*1f30*/  @P2 LOP3.LUT R9, R5, 0xffff, RZ, 0xc0, !PT ;  /* 0x0000ffff05092812 */ /* 0x000fd600078ec0ff */
[----:B------:R-:W-:Y:S01]  /*1f40*/  @UP0 UMOV UR36, UR8 ;  /* 0x0000000800240c82 */ /* 0x000fe20008000000 */
[----:B-1----:R-:W-:Y:S05]  /*1f50*/  @!P0 BRA `(.L_x_33) ;  /* 0x0000000000b88947 */ /* 0x002fea0003800000 */
[----:B------:R-:W4:Y:S01]  /*1f60*/  LDC.64 R4, c[0x0][0xb18] ;  /* 0x0002c600ff047b82 */ /* 0x000f220000000a00 */
[----:B------:R-:W-:-:S07]  /*1f70*/  ISETP.NE.AND P3, PT, R26, 0x1, PT ;  /* 0x000000011a00780c */ /* 0x000fce0003f65270 */
[----:B------:R-:W1:Y:S08]  /*1f80*/  LDC.64 R6, c[0x0][0xb10] ;  /* 0x0002c400ff067b82 */ /* 0x000e700000000a00 */
[----:B------:R-:W2:Y:S08]  /*1f90*/  LDC R14, c[0x0][0xb20] ;  /* 0x0002c800ff0e7b82 */ /* 0x000eb00000000800 */
[----:B------:R-:W3:Y:S01]  /*1fa0*/  LDC R15, c[0x0][0xb0c] ;  /* 0x0002c300ff0f7b82 */ /* 0x000ee20000000800 */
[----:B----4-:R-:W-:Y:S01]  /*1fb0*/  IMAD.HI.U32 R19, R0, R5, RZ ;  /* 0x0000000500137227 */ /* 0x010fe200078e00ff */
[----:B------:R-:W-:-:S03]  /*1fc0*/  ISETP.NE.AND P0, PT, R4, 0x1, PT ;  /* 0x000000010400780c */ /* 0x000fc60003f05270 */
[----:B------:R-:W-:-:S03]  /*1fd0*/  IMAD.HI.U32 R5, R9, R5, RZ ;  /* 0x0000000509057227 */ /* 0x000fc600078e00ff */
[----:B------:R-:W4:Y:S01]  /*1fe0*/  LDC.64 R2, c[0x0][0xb28] ;  /* 0x0002ca00ff027b82 */ /* 0x000f220000000a00 */
[----:B-1----:R-:W-:-:S04]  /*1ff0*/  IMAD.HI.U32 R20, R8, R6, RZ ;  /* 0x0000000608147227 */ /* 0x002fc800078e00ff */
[----:B------:R-:W-:Y:S01]  /*2000*/  IMAD.HI.U32 R21, R10, R6, RZ ;  /* 0x000000060a157227 */ /* 0x000fe200078e00ff */
[----:B------:R-:W-:Y:S02]  /*2010*/  SHF.R.U32.HI R20, RZ, R7, R20 ;  /* 0x00000007ff147219 */ /* 0x000fe40000011614 */
[-C--:B--2---:R-:W-:Y:S02]  /*2020*/  SHF.R.U32.HI R19, RZ, R14.reuse, R19 ;  /* 0x0000000eff137219 */ /* 0x084fe40000011613 */
[----:B------:R-:W-:Y:S02]  /*2030*/  SHF.R.U32.HI R5, RZ, R14, R5 ;  /* 0x0000000eff057219 */ /* 0x000fe40000011605 */
[----:B------:R-:W-:Y:S02]  /*2040*/  SEL R19, R0, R19, !P0 ;  /* 0x0000001300137207 */ /* 0x000fe40004000000 */
[----:B------:R-:W-:Y:S02]  /*2050*/  SHF.R.U32.HI R21, RZ, R7, R21 ;  /* 0x00000007ff157219 */ /* 0x000fe40000011615 */
[----:B---3--:R-:W-:-:S02]  /*2060*/  ISETP.NE.AND P1, PT, R15, 0x1, PT ;  /* 0x000000010f00780c */ /* 0x008fc40003f25270 */
[----:B------:R-:W-:Y:S02]  /*2070*/  SEL R5, R9, R5, !P0 ;  /* 0x0000000509057207 */ /* 0x000fe40004000000 */
[----:B------:R-:W-:Y:S02]  /*2080*/  SEL R20, R8, R20, !P1 ;  /* 0x0000001408147207 */ /* 0x000fe40004800000 */
[----:B------:R-:W-:Y:S01]  /*2090*/  SEL R21, R10, R21, !P1 ;  /* 0x000000150a157207 */ /* 0x000fe20004800000 */
[----:B----4-:R-:W-:-:S04]  /*20a0*/  IMAD.HI.U32 R18, R19, R2, RZ ;  /* 0x0000000213127227 */ /* 0x010fc800078e00ff */
        /* <DEDUP_REMOVED lines=10> */
[----:B------:R-:W-:-:S04]  /*2150*/  @!P0 IMAD.HI.U32 R7, R21, R2, RZ ;  /* 0x0000000215078227 */ /* 0x000fc800078e00ff */
[----:B------:R-:W-:Y:S01]  /*2160*/  IMAD.MOV R2, RZ, RZ, -R6 ;  /* 0x000000ffff027224 */ /* 0x000fe200078e0a06 */
[----:B------:R-:W-:Y:S02]  /*2170*/  @!P0 SHF.R.U32.HI R3, RZ, R3, R7 ;  /* 0x00000003ff038219 */ /* 0x000fe40000011607 */
[----:B------:R-:W-:Y:S01]  /*2180*/  IADD3 R7, PT, PT, -R5, RZ, RZ ;  /* 0x000000ff05077210 */ /* 0x000fe20007ffe1ff */
[----:B------:R-:W-:Y:S01]  /*2190*/  IMAD R2, R26, R2, R5 ;  /* 0x000000021a027224 */ /* 0x000fe200078e0205 */
        /* <DEDUP_REMOVED lines=10> */
.L_x_33:
[----:B------:R-:W1:Y:S02]  /*2240*/  LDCU UR8, c[0x0][0xb30] ;  /* 0x00016600ff0877ac */ /* 0x000e640008000800 */
[----:B-1----:R-:W-:-:S09]  /*2250*/  UISETP.NE.AND UP0, UPT, UR8, 0x1, UPT ;  /* 0x000000010800788c */ /* 0x002fd2000bf05270 */
[----:B------:R-:W-:Y:S05]  /*2260*/  BRA.U UP0, `(.L_x_34) ;  /* 0x0000000100407547 */ /* 0x000fea000b800000 */
[----:B------:R-:W1:Y:S08]  /*2270*/  LDC.64 R4, c[0x0][0xb10] ;  /* 0x0002c400ff047b82 */ /* 0x000e700000000a00 */
[----:B------:R-:W2:Y:S08]  /*2280*/  LDC.64 R2, c[0x0][0xb18] ;  /* 0x0002c600ff027b82 */ /* 0x000eb00000000a00 */
[----:B------:R-:W3:Y:S08]  /*2290*/  LDC R6, c[0x0][0xb20] ;  /* 0x0002c800ff067b82 */ /* 0x000ef00000000800 */
[----:B------:R-:W4:Y:S01]  /*22a0*/  LDC R7, c[0x0][0xb0c] ;  /* 0x0002c300ff077b82 */ /* 0x000f220000000800 */
[----:B-1----:R-:W-:-:S05]  /*22b0*/  IMAD.HI.U32 R4, R10, R4, RZ ;  /* 0x000000040a047227 */ /* 0x002fca00078e00ff */
[----:B------:R-:W-:Y:S01]  /*22c0*/  SHF.R.U32.HI R4, RZ, R5, R4 ;  /* 0x00000005ff047219 */ /* 0x000fe20000011604 */
[----:B--2---:R-:W-:Y:S01]  /*22d0*/  IMAD.HI.U32 R3, R9, R3, RZ ;  /* 0x0000000309037227 */ /* 0x004fe200078e00ff */
[----:B------:R-:W-:-:S04]  /*22e0*/  ISETP.NE.AND P0, PT, R2, 0x1, PT ;  /* 0x000000010200780c */ /* 0x000fc80003f05270 */
[----:B---3--:R-:W-:-:S04]  /*22f0*/  SHF.R.U32.HI R3, RZ, R6, R3 ;  /* 0x00000006ff037219 */ /* 0x008fc80000011603 */
[----:B------:R-:W-:Y:S02]  /*2300*/  SEL R3, R9, R3, !P0 ;  /* 0x0000000309037207 */ /* 0x000fe40004000000 */
[----:B----4-:R-:W-:-:S04]  /*2310*/  ISETP.NE.AND P1, PT, R7, 0x1, PT ;  /* 0x000000010700780c */ /* 0x010fc80003f25270 */
[----:B------:R-:W-:-:S05]  /*2320*/  SEL R4, R10, R4, !P1 ;  /* 0x000000040a047207 */ /* 0x000fca0004800000 */
[----:B------:R-:W-:Y:S02]  /*2330*/  IMAD.IADD R5, R3, 0x1, -R4 ;  /* 0x0000000103057824 */ /* 0x000fe400078e0a04 */
[----:B------:R-:W-:Y:S02]  /*2340*/  IMAD.IADD R3, R4, 0x1, -R3 ;  /* 0x0000000104037824 */ /* 0x000fe400078e0a03 */
[----:B------:R-:W-:Y:S02]  /*2350*/  IMAD R10, R5, R7, R10 ;  /* 0x00000007050a7224 */ /* 0x000fe400078e020a */
[----:B------:R-:W-:-:S07]  /*2360*/  IMAD R9, R3, R2, R9 ;  /* 0x0000000203097224 */ /* 0x000fce00078e0209 */
.L_x_34:
[----:B------:R-:W-:Y:S01]  /*2370*/  VIADD R16, R16, 0x1 ;  /* 0x0000000110107836 */ /* 0x000fe20000000000 */
[----:B------:R-:W-:Y:S01]  /*2380*/  PLOP3.LUT P1, PT, PT, PT, PT, 0x80, 0x8 ;  /* 0x000000000008781c */ /* 0x000fe20003f2f070 */
[----:B------:R-:W-:Y:S02]  /*2390*/  IMAD.IADD R15, R10, 0x1, R63 ;  /* 0x000000010a0f7824 */ /* 0x000fe400078e023f */
[----:B------:R-:W-:Y:S01]  /*23a0*/  IMAD.IADD R14, R9, 0x1, R62 ;  /* 0x00000001090e7824 */ /* 0x000fe200078e023e */
[----:B------:R-:W-:-:S04]  /*23b0*/  ISETP.NE.AND P0, PT, R16, 0x2, PT ;  /* 0x000000021000780c */ /* 0x000fc80003f05270 */
[----:B------:R-:W-:Y:S02]  /*23c0*/  SEL R2, RZ, 0x1, P0 ;  /* 0x00000001ff027807 */ /* 0x000fe40000000000 */
[----:B------:R-:W-:Y:S02]  /*23d0*/  SEL R16, R16, RZ, P0 ;  /* 0x000000ff10107207 */ /* 0x000fe40000000000 */
[----:B------:R-:W-:Y:S01]  /*23e0*/  LOP3.LUT R13, R13, R2, RZ, 0x3c, !PT ;  /* 0x000000020d0d7212 */ /* 0x000fe200078e3cff */
[----:B------:R-:W-:Y:S06]  /*23f0*/  @P2 BRA `(.L_x_35) ;  /* 0xfffffff000482947 */ /* 0x000fec000383ffff */
[----:B------:R-:W-:Y:S01]  /*2400*/  UIADD3 UR4, UPT, UPT, UR4, 0x18, URZ ;  /* 0x0000001804047890 */ /* 0x000fe2000fffe0ff */
[----:B------:R-:W-:-:S03]  /*2410*/  SHF.L.U32 R2, R17, 0x1f, RZ ;  /* 0x0000001f11027819 */ /* 0x000fc600000006ff */
[----:B------:R-:W-:-:S09]  /*2420*/  ULEA UR5, UR6, UR4, 0x3 ;  /* 0x0000000406057291 */ /* 0x000fd2000f8e18ff */
[----:B------:R-:W1:Y:S02]  /*2430*/  SYNCS.PHASECHK.TRANS64.TRYWAIT P0, [UR5], R2 ;  /* 0x00000002ff0075a7 */ /* 0x000e640008001105 */
[----:B-1----:R-:W-:Y:S05]  /*2440*/  @!P0 BRA `(.L_x_36) ;  /* 0x0000007c00108947 */ /* 0x002fea0003800000 */
.L_x_171:
[----:B------:R-:W-:-:S04]  /*2450*/  UIADD3 UR6, UPT, UPT, UR6, 0x1, URZ ;  /* 0x0000000106067890 */ /* 0x000fc8000fffe0ff */
[----:B------:R-:W-:-:S04]  /*2460*/  UISETP.NE.AND UP0, UPT, UR6, 0x3, UPT ;  /* 0x000000030600788c */ /* 0x000fc8000bf05270 */
[----:B------:R-:W-:Y:S02]  /*2470*/  USEL UR7, URZ, 0x1, UP0 ;  /* 0x00000001ff077887 */ /* 0x000fe40008000000 */
[----:B------:R-:W-:-:S04]  /*2480*/  USEL UR6, UR6, URZ, UP0 ;  /* 0x000000ff06067287 */ /* 0x000fc80008000000 */
[----:B------:R-:W-:Y:S01]  /*2490*/  ULEA UR5, UR6, UR4, 0x3 ;  /* 0x0000000406057291 */ /* 0x000fe2000f8e18ff */
[----:B------:R-:W-:-:S04]  /*24a0*/  LOP3.LUT R17, R17, UR7, RZ, 0x3c, !PT ;  /* 0x0000000711117c12 */ /* 0x000fc8000f8e3cff */
[----:B-1----:R-:W-:-:S04]  /*24b0*/  SHF.L.U32 R2, R17, 0x1f, RZ ;  /* 0x0000001f11027819 */ /* 0x002fc800000006ff */
[----:B------:R-:W1:Y:S02]  /*24c0*/  SYNCS.PHASECHK.TRANS64.TRYWAIT P0, [UR5], R2 ;  /* 0x00000002ff0075a7 */ /* 0x000e640008001105 */
[----:B-1----:R-:W-:Y:S05]  /*24d0*/  @!P0 BRA `(.L_x_37) ;  /* 0x0000007c00048947 */ /* 0x002fea0003800000 */
.L_x_173:
[----:B------:R-:W-:-:S04]  /*24e0*/  UIADD3 UR6, UPT, UPT, UR6, 0x1, URZ ;  /* 0x0000000106067890 */ /* 0x000fc8000fffe0ff */
[----:B------:R-:W-:-:S04]  /*24f0*/  UISETP.NE.AND UP0, UPT, UR6, 0x3, UPT ;  /* 0x000000030600788c */ /* 0x000fc8000bf05270 */
[----:B------:R-:W-:Y:S02]  /*2500*/  USEL UR5, URZ, 0x1, UP0 ;  /* 0x00000001ff057887 */ /* 0x000fe40008000000 */
[----:B------:R-:W-:-:S04]  /*2510*/  USEL UR6, UR6, URZ, UP0 ;  /* 0x000000ff06067287 */ /* 0x000fc80008000000 */
[----:B------:R-:W-:Y:S01]  /*2520*/  ULEA UR6, UR6, UR4, 0x3 ;  /* 0x0000000406067291 */ /* 0x000fe2000f8e18ff */
[----:B-1----:R-:W-:-:S04]  /*2530*/  LOP3.LUT R2, R17, UR5, RZ, 0x3c, !PT ;  /* 0x0000000511027c12 */ /* 0x002fc8000f8e3cff */
[----:B------:R-:W-:Y:S01]  /*2540*/  SHF.L.U32 R2, R2, 0x1f, RZ ;  /* 0x0000001f02027819 */ /* 0x000fe200000006ff */
[----:B----4-:R-:W-:-:S07]  /*2550*/  IMAD.U32 R0, RZ, RZ, UR6 ;  /* 0x00000006ff007e24 */ /* 0x010fce000f8e00ff */
.L_x_38:
[----:B-1----:R1:W2:Y:S02]  /*2560*/  SYNCS.PHASECHK.TRANS64.TRYWAIT P0, [R0+URZ], R2 ;  /* 0x00000002000075a7 */ /* 0x0022a400080011ff */
[----:B--2---:R-:W-:Y:S05]  /*2570*/  @!P0 NANOSLEEP.SYNCS 0x989680 ;  /* 0x009896800000895d */ /* 0x004fea0003900000 */
[----:B------:R-:W2:Y:S02]  /*2580*/  @!P0 SYNCS.PHASECHK.TRANS64 P0, [R0+URZ], R2 ;  /* 0x00000002000085a7 */ /* 0x000ea400080010ff */
[----:B--2---:R-:W-:Y:S05]  /*2590*/  @P0 EXIT ;  /* 0x000000000000094d */ /* 0x004fea0003800000 */
[----:B------:R-:W-:Y:S05]  /*25a0*/  BRA `(.L_x_38) ;  /* 0xfffffffc00ec7947 */ /* 0x000fea000383ffff */
.L_x_17:
[----:B------:R-:W-:-:S04]  /*25b0*/  UISETP.NE.AND UP1, UPT, UR37, URZ, UPT ;  /* 0x000000ff2500728c */ /* 0x000fc8000bf25270 */
[----:B------:R-:W-:-:S09]  /*25c0*/  UISETP.NE.OR UP1, UPT, UR8, 0x1, UP1 ;  /* 0x000000010800788c */ /* 0x000fd20008f25670 */
[----:B------:R-:W-:Y:S05]  /*25d0*/  BRA.U UP1, `(.L_x_39) ;  /* 0x0000000501487547 */ /* 0x000fea000b800000 */
[----:B------:R-:W-:Y:S01]  /*25e0*/  ISETP.NE.AND P2, PT, R2, RZ, PT ;  /* 0x000000ff0200720c */ /* 0x000fe20003f45270 */
[----:B------:R-:W-:Y:S01]  /*25f0*/  IMAD.MOV.U32 R12, RZ, RZ, 0x1 ;  /* 0x00000001ff0c7424 */ /* 0x000fe200078e00ff */
[----:B------:R-:W-:Y:S02]  /*2600*/  CS2R R10, SRZ ;  /* 0x00000000000a7805 */ /* 0x000fe4000001ff00 */
[----:B------:R-:W-:Y:S01]  /*2610*/  CS2R R8, SRZ ;  /* 0x0000000000087805 */ /* 0x000fe2000001ff00 */
[----:B------:R-:W-:Y:S01]  /*2620*/  UMOV UR4, 0x400 ;  /* 0x0000040000047882 */ /* 0x000fe20000000000 */
[----:B------:R-:W-:Y:S01]  /*2630*/  UMOV UR6, URZ ;  /* 0x000000ff00067c82 */ /* 0x000fe20008000000 */
[----:B------:R-:W-:-:S12]  /*2640*/  ULEA UR37, UR37, UR4, 0x18 ;  /* 0x0000000425257291 */ /* 0x000fd8000f8ec0ff */
.L_x_43:
[----:B------:R-:W-:Y:S02]  /*2650*/  LEA R0, R8, UR37, 0x3 ;  /* 0x0000002508007c11 */ /* 0x000fe4000f8e18ff */
[----:B------:R-:W-:-:S03]  /*2660*/  SHF.L.U32 R4, R9, 0x1f, RZ ;  /* 0x0000001f09047819 */ /* 0x000fc600000006ff */
[----:B------:R-:W-:Y:S01]  /*2670*/  VIADD R5, R0, 0xf0 ;  /* 0x000000f000057836 */ /* 0x000fe20000000000 */
[----:B------:R-:W1:Y:S02]  /*2680*/  SYNCS.PHASECHK.TRANS64.TRYWAIT P0, [R0+URZ+0xe0], R4 ;  /* 0x0000e004000075a7 */ /* 0x000e6400080011ff */
[----:B-1----:R-:W-:Y:S05]  /*2690*/  @!P0 BRA `(.L_x_40) ;  /* 0x0000007800ac8947 */ /* 0x002fea0003800000 */
.L_x_174:
[----:B------:R-:W-:Y:S01]  /*26a0*/  ULEA UR5, UR6, UR37, 0x3 ;  /* 0x0000002506057291 */ /* 0x000fe2000f8e18ff */
[----:B-1----:R-:W-:Y:S01]  /*26b0*/  PRMT R0, RZ, 0x654, R5 ;  /* 0x00000654ff007816 */ /* 0x002fe20000000005 */
[----:B------:R-:W-:Y:S01]  /*26c0*/  @!P2 IMAD.MOV.U32 R4, RZ, RZ, 0x10 ;  /* 0x00000010ff04a424 */ /* 0x000fe200078e00ff */
[----:B------:R-:W-:Y:S01]  /*26d0*/  SHF.L.U32 R5, R12, 0x1f, RZ ;  /* 0x0000001f0c057819 */ /* 0x000fe200000006ff */
[----:B------:R-:W-:Y:S01]  /*26e0*/  UIADD3 UR4, UPT, UPT, UR5, 0x80, URZ ;  /* 0x0000008005047890 */ /* 0x000fe2000fffe0ff */
[----:B------:R1:W-:Y:S05]  /*26f0*/  SYNCS.ARRIVE.TRANS64.RED.A1T0 RZ, [R0+URZ], RZ ;  /* 0x000000ff00ff79a7 */ /* 0x0003ea00081004ff */
[----:B------:R-:W-:Y:S01]  /*2700*/  IMAD.U32 R6, RZ, RZ, UR4 ;  /* 0x00000004ff067e24 */ /* 0x000fe2000f8e00ff */
[----:B------:R-:W2:Y:S04]  /*2710*/  SYNCS.PHASECHK.TRANS64.TRYWAIT P0, [UR5+0x90], R5 ;  /* 0x00009005ff0075a7 */ /* 0x000ea80008001105 */
[----:B------:R-:W-:Y:S01]  /*2720*/  PRMT R6, R2, 0x654, R6 ;  /* 0x0000065402067816 */ /* 0x000fe20000000006 */
[----:B-12---:R-:W-:Y:S06]  /*2730*/  @!P0 BRA `(.L_x_41) ;  /* 0x0000007800988947 */ /* 0x006fec0003800000 */
.L_x_176:
[----:B------:R-:W-:Y:S01]  /*2740*/  ULEA UR4, UR6, UR37, 0x4 ;  /* 0x0000002506047291 */ /* 0x000fe2000f8e20ff */
[----:B------:R-:W-:Y:S01]  /*2750*/  SEL R3, R6, R3, !P2 ;  /* 0x0000000306037207 */ /* 0x000fe20005000000 */
[----:B------:R-:W-:Y:S01]  /*2760*/  UIADD3 UR5, UPT, UPT, UR5, 0x80, URZ ;  /* 0x0000008005057890 */ /* 0x000fe2000fffe0ff */
[----:B-1----:R-:W-:Y:S01]  /*2770*/  LEA R0, R11, UR37, 0x3 ;  /* 0x000000250b007c11 */ /* 0x002fe2000f8e18ff */
[----:B------:R-:W-:Y:S01]  /*2780*/  UIADD3 UR4, UPT, UPT, UR4, 0x110, URZ ;  /* 0x0000011004047890 */ /* 0x000fe2000fffe0ff */
[----:B------:R1:W-:Y:S01]  /*2790*/  @!P2 SYNCS.ARRIVE.TRANS64.RED RZ, [R3+URZ], R4 ;  /* 0x0000000403ffa9a7 */ /* 0x0003e200080004ff */
[----:B------:R-:W-:Y:S01]  /*27a0*/  UIADD3 UR6, UPT, UPT, UR6, 0x1, URZ ;  /* 0x0000000106067890 */ /* 0x000fe2000fffe0ff */
[----:B------:R-:W-:-:S03]  /*27b0*/  VIADD R8, R8, 0x1 ;  /* 0x0000000108087836 */ /* 0x000fc60000000000 */
[----:B------:R-:W-:Y:S02]  /*27c0*/  UISETP.NE.AND UP0, UPT, UR6, 0x2, UPT ;  /* 0x000000020600788c */ /* 0x000fe4000bf05270 */
[----:B------:R-:W-:Y:S01]  /*27d0*/  ISETP.NE.AND P0, PT, R8, 0x2, PT ;  /* 0x000000020800780c */ /* 0x000fe20003f05270 */
[----:B------:R-:W-:Y:S06]  /*27e0*/  UGETNEXTWORKID.BROADCAST [UR4], [UR5] ;  /* 0x00000000040073ca */ /* 0x000fec0008000100 */
[----:B------:R-:W-:Y:S02]  /*27f0*/  USEL UR4, URZ, 0x1, UP0 ;  /* 0x00000001ff047887 */ /* 0x000fe40008000000 */
[----:B------:R-:W-:-:S04]  /*2800*/  USEL UR6, UR6, URZ, UP0 ;  /* 0x000000ff06067287 */ /* 0x000fc80008000000 */
[----:B------:R-:W-:Y:S02]  /*2810*/  LOP3.LUT R12, R12, UR4, RZ, 0x3c, !PT ;  /* 0x000000040c0c7c12 */ /* 0x000fe4000f8e3cff */
[----:B-1----:R-:W-:-:S04]  /*2820*/  SHF.L.U32 R4, R10, 0x1f, RZ ;  /* 0x0000001f0a047819 */ /* 0x002fc800000006ff */
[----:B------:R-:W1:Y:S02]  /*2830*/  SYNCS.PHASECHK.TRANS64.TRYWAIT P1, [R0+URZ+0x80], R4 ;  /* 0x00008004000075a7 */ /* 0x000e6400080211ff */
[----:B-1----:R-:W-:Y:S05]  /*2840*/  @!P1 BRA `(.L_x_42) ;  /* 0x00000078006c9947 */ /* 0x002fea0003800000 */
.L_x_177:
[C---:B-1----:R-:W-:Y:S01]  /*2850*/  LEA R4, R11.reuse, UR37, 0x4 ;  /* 0x000000250b047c11 */ /* 0x042fe2000f8e20ff */
[----:B------:R-:W-:Y:S01]  /*2860*/  VIADD R0, R0, 0x90 ;  /* 0x0000009000007836 */ /* 0x000fe20000000000 */
[----:B------:R-:W-:Y:S01]  /*2870*/  SEL R8, R8, RZ, P0 ;  /* 0x000000ff08087207 */ /* 0x000fe20000000000 */
[----:B------:R-:W-:-:S03]  /*2880*/  VIADD R11, R11, 0x1 ;  /* 0x000000010b0b7836 */ /* 0x000fc60000000000 */
[----:B------:R-:W1:Y:S01]  /*2890*/  LDS.128 R4, [R4+0x110] ;  /* 0x0001100004047984 */ /* 0x000e620000000c00 */
[----:B------:R-:W-:Y:S02]  /*28a0*/  PRMT R0, RZ, 0x654, R0 ;  /* 0x00000654ff007816 */ /* 0x000fe40000000000 */
[C---:B------:R-:W-:Y:S01]  /*28b0*/  ISETP.NE.AND P1, PT, R11.reuse, 0x2, PT ;  /* 0x000000020b00780c */ /* 0x040fe20003f25270 */
[----:B------:R-:W-:Y:S01]  /*28c0*/  @!PT LDS RZ, [RZ] ;  /* 0x00000000fffff984 */ /* 0x000fe20000000800 */
[----:B------:R-:W-:Y:S01]  /*28d0*/  @!PT LDS RZ, [RZ] ;  /* 0x00000000fffff984 */ /* 0x000fe20000000800 */
[----:B------:R-:W-:Y:S01]  /*28e0*/  @!PT LDS RZ, [RZ] ;  /* 0x00000000fffff984 */ /* 0x000fe20000000800 */
[----:B------:R-:W-:Y:S01]  /*28f0*/  @!PT LDS RZ, [RZ] ;  /* 0x00000000fffff984 */ /* 0x000fe20000000800 */
[----:B------:R2:W-:Y:S06]  /*2900*/  MEMBAR.ALL.CTA ;  /* 0x0000000000007992 */ /* 0x0005ec0000008000 */
[----:B--2---:R-:W2:Y:S01]  /*2910*/  FENCE.VIEW.ASYNC.S ;  /* 0x00000000000073c6 */ /* 0x004ea20000000000 */
[----:B------:R-:W-:Y:S01]  /*2920*/  SEL R11, R11, RZ, P1 ;  /* 0x000000ff0b0b7207 */ /* 0x000fe20000800000 */
[----:B--2---:R2:W-:Y:S01]  /*2930*/  SYNCS.ARRIVE.TRANS64.RED.A1T0 RZ, [R0+URZ], RZ ;  /* 0x000000ff00ff79a7 */ /* 0x0045e200081004ff */
[----:B-1----:R-:W-:-:S02]  /*2940*/  LOP3.LUT P3, RZ, R6, 0x1, RZ, 0xc0, !PT ;  /* 0x0000000106ff7812 */ /* 0x002fc4000786c0ff */
[----:B------:R-:W-:-:S04]  /*2950*/  SEL R4, RZ, 0x1, P1 ;  /* 0x00000001ff047807 */ /* 0x000fc80000800000 */
[----:B------:R-:W-:Y:S02]  /*2960*/  LOP3.LUT R10, R10, R4, RZ, 0x3c, !PT ;  /* 0x000000040a0a7212 */ /* 0x000fe400078e3cff */
[----:B--2---:R-:W-:-:S04]  /*2970*/  SEL R0, RZ, 0x1, P0 ;  /* 0x00000001ff007807 */ /* 0x004fc80000000000 */
[----:B------:R-:W-:Y:S01]  /*2980*/  LOP3.LUT R9, R9, R0, RZ, 0x3c, !PT ;  /* 0x0000000009097212 */ /* 0x000fe200078e3cff */
[----:B------:R-:W-:Y:S06]  /*2990*/  @P3 BRA `(.L_x_43) ;  /* 0xfffffffc002c3947 */ /* 0x000fec000383ffff */
[----:B------:R-:W-:Y:S01]  /*29a0*/  ULEA UR5, UR6, UR37, 0x3 ;  /* 0x0000002506057291 */ /* 0x000fe2000f8e18ff */
[----:B------:R-:W-:-:S08]  /*29b0*/  SHF.L.U32 R2, R12, 0x1f, RZ ;  /* 0x0000001f0c027819 */ /* 0x000fd000000006ff */
[----:B------:R-:W1:Y:S02]  /*29c0*/  SYNCS.PHASECHK.TRANS64 P0, [UR5+0x90], R2 ;  /* 0x00009002ff0075a7 */ /* 0x000e640008001005 */
[----:B-1----:R-:W-:Y:S05]  /*29d0*/  @P0 BRA `(.L_x_44) ;  /* 0x0000000000080947 */ /* 0x002fea0003800000 */
[----:B------:R-:W1:Y:S02]  /*29e0*/  SYNCS.PHASECHK.TRANS64.TRYWAIT P0, [UR5+0x90], R2 ;  /* 0x00009002ff0075a7 */ /* 0x000e640008001105 */
[----:B-1----:R-:W-:Y:S05]  /*29f0*/  @!P0 BRA `(.L_x_45) ;  /* 0x0000007800148947 */ /* 0x002fea0003800000 */
.L_x_44:
[----:B------:R-:W-:-:S04]  /*2a00*/  UIADD3 UR4, UPT, UPT, UR6, 0x1, URZ ;  /* 0x0000000106047890 */ /* 0x000fc8000fffe0ff */
[----:B------:R-:W-:-:S04]  /*2a10*/  UISETP.NE.AND UP0, UPT, UR4, 0x2, UPT ;  /* 0x000000020400788c */ /* 0x000fc8000bf05270 */
[----:B------:R-:W-:Y:S02]  /*2a20*/  USEL UR7, URZ, 0x1, UP0 ;  /* 0x00000001ff077887 */ /* 0x000fe40008000000 */
[----:B------:R-:W-:-:S04]  /*2a30*/  USEL UR4, UR4, URZ, UP0 ;  /* 0x000000ff04047287 */ /* 0x000fc80008000000 */
[----:B------:R-:W-:Y:S01]  /*2a40*/  ULEA UR4, UR4, UR37, 0x3 ;  /* 0x0000002504047291 */ /* 0x000fe2000f8e18ff */
[----:B-1----:R-:W-:-:S04]  /*2a50*/  LOP3.LUT R2, R12, UR7, RZ, 0x3c, !PT ;  /* 0x000000070c027c12 */ /* 0x002fc8000f8e3cff */
[----:B------:R-:W-:-:S04]  /*2a60*/  SHF.L.U32 R0, R2, 0x1f, RZ ;  /* 0x0000001f02007819 */ /* 0x000fc800000006ff */
[----:B------:R-:W1:Y:S02]  /*2a70*/  SYNCS.PHASECHK.TRANS64 P0, [UR4+0x90], R0 ;  /* 0x00009000ff0075a7 */ /* 0x000e640008001004 */
[----:B-1----:R-:W-:Y:S05]  /*2a80*/  @P0 EXIT ;  /* 0x000000000000094d */ /* 0x002fea0003800000 */
[----:B------:R-:W-:Y:S02]  /*2a90*/  SHF.L.U32 R2, R2, 0x1f, RZ ;  /* 0x0000001f02027819 */ /* 0x000fe400000006ff */
[----:B------:R-:W-:-:S07]  /*2aa0*/  MOV R0, UR4 ;  /* 0x0000000400007c02 */ /* 0x000fce0008000f00 */
.L_x_46:
[----:B-1----:R1:W2:Y:S02]  /*2ab0*/  SYNCS.PHASECHK.TRANS64.TRYWAIT P0, [R0+URZ+0x90], R2 ;  /* 0x00009002000075a7 */ /* 0x0022a400080011ff */
[----:B--2---:R-:W-:Y:S05]  /*2ac0*/  @!P0 NANOSLEEP.SYNCS 0x989680 ;  /* 0x009896800000895d */ /* 0x004fea0003900000 */
[----:B------:R-:W2:Y:S02]  /*2ad0*/  @!P0 SYNCS.PHASECHK.TRANS64 P0, [R0+URZ+0x90], R2 ;  /* 0x00009002000085a7 */ /* 0x000ea400080010ff */
[----:B--2---:R-:W-:Y:S05]  /*2ae0*/  @P0 EXIT ;  /* 0x000000000000094d */ /* 0x004fea0003800000 */
[----:B------:R-:W-:Y:S05]  /*2af0*/  BRA `(.L_x_46) ;  /* 0xfffffffc00ec7947 */ /* 0x000fea000383ffff */
.L_x_39:
[----:B------:R-:W-:-:S09]  /*2b00*/  UISETP.NE.AND UP1, UPT, UR8, URZ, UPT ;  /* 0x000000ff0800728c */ /* 0x000fd2000bf25270 */
[----:B------:R-:W-:Y:S05]  /*2b10*/  BRA.U UP1, `(.L_x_47) ;  /* 0x0000001101247547 */ /* 0x000fea000b800000 */
[----:B------:R-:W-:Y:S01]  /*2b20*/  UMOV UR4, 0x40 ;  /* 0x0000004000047882 */ /* 0x000fe20000000000 */
[----:B------:R-:W-:Y:S01]  /*2b30*/  NOP ;  /* 0x0000000000007918 */ /* 0x000fe20000000000 */
[----:B------:R-:W-:Y:S01]  /*2b40*/  ULEA UR4, UR37, UR4, 0x18 ;  /* 0x0000000425047291 */ /* 0x000fe2000f8ec0ff */
[----:B------:R-:W-:Y:S02]  /*2b50*/  UMOV UR5, 0x400 ;  /* 0x0000040000057882 */ /* 0x000fe40000000000 */
[----:B------:R-:W-:-:S06]  /*2b60*/  ULEA UR37, UR37, UR5, 0x18 ;  /* 0x0000000525257291 */ /* 0x000fcc000f8ec0ff */
[----:B------:R-:W1:Y:S02]  /*2b70*/  LDS.U8 R0, [UR4+0x1c] ;  /* 0x00001c04ff007984 */ /* 0x000e640008000000 */
[----:B-1----:R-:W-:-:S13]  /*2b80*/  ISETP.NE.AND P0, PT, R0, RZ, PT ;  /* 0x000000ff0000720c */ /* 0x002fda0003f05270 */
[----:B------:R-:W-:Y:S05]  /*2b90*/  @P0 BRA `(.L_x_48) ;  /* 0x0000000000580947 */ /* 0x000fea0003800000 */
[----:B------:R-:W-:-:S13]  /*2ba0*/  ELECT P0, URZ, PT ;  /* 0x0000000000ff782f */ /* 0x000fda0003800000 */
[----:B------:R-:W-:Y:S05]  /*2bb0*/  @!P0 BRA `(.L_x_49) ;  /* 0x0000000000608947 */ /* 0x000fea0003800000 */
[----:B------:R-:W-:Y:S01]  /*2bc0*/  UMOV UR5, 0x10 ;  /* 0x0000001000057882 */ /* 0x000fe20000000000 */
[----:B------:R-:W-:Y:S01]  /*2bd0*/  HFMA2 R0, -RZ, RZ, 0, 5.9604644775390625e-08 ;  /* 0x00000001ff007431 */ /* 0x000fe200000001ff */
[----:B------:R-:W-:-:S03]  /*2be0*/  MOV R2, 0xffff ;  /* 0x0000ffff00027802 */ /* 0x000fc60000000f00 */
[----:B------:R-:W-:Y:S04]  /*2bf0*/  DEPBAR.LE SB1, 0x36 ;  /* 0x00009d800000791a */ /* 0x000fe80000000000 */
[----:B------:R-:W1:Y:S02]  /*2c00*/  UTCATOMSWS.FIND_AND_SET.ALIGN UP0, UR5, UR5 ;  /* 0x00000005000575e3 */ /* 0x000e640008000800 */
[----:B-1----:R-:W-:Y:S01]  /*2c10*/  MOV R3, UR5 ;  /* 0x0000000500037c02 */ /* 0x002fe20008000f00 */
[----:B------:R-:W-:Y:S06]  /*2c20*/  BRA.U UP0, `(.L_x_50) ;  /* 0x0000000100187547 */ /* 0x000fec000b800000 */
.L_x_51:
[----:B------:R-:W-:Y:S05]  /*2c30*/  NANOSLEEP 0x64 ;  /* 0x000000640000795d */ /* 0x000fea0003800000 */
[----:B------:R-:W-:-:S05]  /*2c40*/  UMOV UR5, 0x10 ;  /* 0x0000001000057882 */ /* 0x000fca0000000000 */
[----:B------:R-:W-:Y:S04]  /*2c50*/  DEPBAR.LE SB1, 0x36 ;  /* 0x00009d800000791a */ /* 0x000fe80000000000 */
[----:B------:R-:W1:Y:S02]  /*2c60*/  UTCATOMSWS.FIND_AND_SET.ALIGN UP0, UR5, UR5 ;  /* 0x00000005000575e3 */ /* 0x000e640008000800 */
[----:B-1----:R-:W-:Y:S01]  /*2c70*/  MOV R3, UR5 ;  /* 0x0000000500037c02 */ /* 0x002fe20008000f00 */
[----:B------:R-:W-:Y:S05]  /*2c80*/  BRA.U !UP0, `(.L_x_51) ;  /* 0xfffffffd08e87547 */ /* 0x000fea000b83ffff */
.L_x_50:
[-C--:B------:R-:W-:Y:S02]  /*2c90*/  SHF.L.U32 R2, R2, R3.reuse, RZ ;  /* 0x0000000302027219 */ /* 0x080fe400000006ff */
[----:B------:R-:W-:Y:S01]  /*2ca0*/  SHF.L.U32 R0, R0, R3, RZ ;  /* 0x0000000300007219 */ /* 0x000fe200000006ff */
[----:B------:R-:W-:Y:S02]  /*2cb0*/  IMAD.SHL.U32 R3, R3, 0x20, RZ ;  /* 0x0000002003037824 */ /* 0x000fe400078e00ff */
[----:B------:R1:W-:Y:S04]  /*2cc0*/  ATOMS.OR RZ, [UR4+0x14], R2 ;  /* 0x00001402ffff798c */ /* 0x0003e8000b000004 */
[----:B------:R1:W-:Y:S04]  /*2cd0*/  ATOMS.OR RZ, [UR4+0x18], R0 ;  /* 0x00001800ffff798c */ /* 0x0003e8000b000004 */
[----:B------:R1:W-:Y:S01]  /*2ce0*/  STS [UR37+0x130], R3 ;  /* 0x00013003ff007988 */ /* 0x0003e20008000825 */
[----:B------:R-:W-:Y:S05]  /*2cf0*/  BRA `(.L_x_49) ;  /* 0x0000000000107947 */ /* 0x000fea0003800000 */
.L_x_48:
[----:B------:R-:W-:Y:S02]  /*2d00*/  MOV R0, 0xffffffff ;  /* 0xffffffff00007802 */ /* 0x000fe40000000f00 */
[----:B------:R-:W-:-:S03]  /*2d10*/  MOV R2, 0x2d40 ;  /* 0x00002d4000027802 */ /* 0x000fc60000000f00 */
[----:B------:R1:W-:Y:S04]  /*2d20*/  STS [UR37+0x130], R0 ;  /* 0x00013000ff007988 */ /* 0x0003e80008000825 */
[----:B-1-3-5:R-:W-:Y:S05]  /*2d30*/  CALL.REL.NOINC `($__internal_1_$__cuda_sm10x_tcgen05_guardrail_trap_phase_invalid_during_alloc) ;  /* 0x00000080000c7944 */ /* 0x02afea0003c00000 */
.L_x_49:
[----:B------:R-:W-:Y:S05]  /*2d40*/  WARPSYNC.ALL ;  /* 0x0000000000007948 */ /* 0x000fea0003800000 */
[----:B------:R-:W2:Y:S01]  /*2d50*/  S2UR UR5, SR_CgaCtaId ;  /* 0x00000000000579c3 */ /* 0x000ea20000008800 */
[----:B------:R-:W-:Y:S01]  /*2d60*/  UMOV UR4, 0x400 ;  /* 0x0000040000047882 */ /* 0x000fe20000000000 */
[----:B------:R-:W-:-:S06]  /*2d70*/  NOP ;  /* 0x0000000000007918 */ /* 0x000fcc0000000000 */
[----:B------:R-:W-:Y:S06]  /*2d80*/  BAR.ARV 0x6, 0xa0 ;  /* 0x0182800000007b1d */ /* 0x000fec0000002000 */
[----:B------:R-:W4:Y:S01]  /*2d90*/  LDCU UR7, c[0x0][0x38c] ;  /* 0x00007180ff0777ac */ /* 0x000f220008000800 */
[----:B------:R-:W-:Y:S01]  /*2da0*/  IMAD.MOV.U32 R11, RZ, RZ, 0x1 ;  /* 0x00000001ff0b7424 */ /* 0x000fe200078e00ff */
[----:B------:R-:W-:Y:S01]  /*2db0*/  CS2R R8, SRZ ;  /* 0x0000000000087805 */ /* 0x000fe2000001ff00 */
[----:B------:R-:W-:Y:S01]  /*2dc0*/  IMAD.MOV.U32 R10, RZ, RZ, RZ ;  /* 0x000000ffff0a7224 */ /* 0x000fe200078e00ff */
[----:B------:R-:W3:Y:S01]  /*2dd0*/  LDCU UR6, c[0x0][0x38c] ;  /* 0x00007180ff0677ac */ /* 0x000ee20008000800 */
[----:B------:R-:W-:Y:S01]  /*2de0*/  UMOV UR15, URZ ;  /* 0x000000ff000f7c82 */ /* 0x000fe20008000000 */
[----:B------:R-:W-:Y:S01]  /*2df0*/  UMOV UR14, URZ ;  /* 0x000000ff000e7c82 */ /* 0x000fe20008000000 */
[----:B--2---:R-:W-:Y:S01]  /*2e00*/  ULEA UR5, UR5, UR4, 0x18 ;  /* 0x0000000405057291 */ /* 0x004fe2000f8ec0ff */
[----:B------:R-:W-:Y:S01]  /*2e10*/  UMOV UR32, 0x0 ;  /* 0x0000000000207882 */ /* 0x000fe20000000000 */
[----:B------:R-:W-:-:S02]  /*2e20*/  UMOV UR33, 0x8200910 ;  /* 0x0820091000217882 */ /* 0x000fc40000000000 */
[----:B------:R-:W-:Y:S02]  /*2e30*/  UIADD3 UR9, UPT, UPT, UR5, 0x8400, URZ ;  /* 0x0000840005097890 */ /* 0x000fe4000fffe0ff */
[----:B------:R-:W-:Y:S02]  /*2e40*/  UIADD3 UR10, UPT, UPT, UR5, 0x20400, URZ ;  /* 0x00020400050a7890 */ /* 0x000fe4000fffe0ff */
[----:B----4-:R-:W-:Y:S01]  /*2e50*/  UIADD3 UR7, UPT, UPT, UR7, 0x3f, URZ ;  /* 0x0000003f07077890 */ /* 0x010fe2000fffe0ff */
[----:B-1----:R-:W1:Y:S01]  /*2e60*/  LDS R0, [UR5+0x130] ;  /* 0x00013005ff007984 */ /* 0x002e620008000800 */
[----:B------:R-:W-:Y:S02]  /*2e70*/  USHF.R.U32.HI UR9, URZ, 0x4, UR9 ;  /* 0x00000004ff097899 */ /* 0x000fe40008011609 */
[----:B------:R-:W-:Y:S02]  /*2e80*/  USHF.R.S32.HI UR4, URZ, 0x1f, UR7 ;  /* 0x0000001fff047899 */ /* 0x000fe40008011407 */
[----:B------:R-:W-:-:S02]  /*2e90*/  USHF.R.U32.HI UR10, URZ, 0x4, UR10 ;  /* 0x00000004ff0a7899 */ /* 0x000fc4000801160a */
[----:B------:R-:W-:Y:S02]  /*2ea0*/  ULEA.HI UR4, UR4, UR7, URZ, 0x6 ;  /* 0x0000000704047291 */ /* 0x000fe4000f8f30ff */
[----:B------:R-:W-:Y:S02]  /*2eb0*/  ULOP3.LUT UR9, UR9, 0x3fff, URZ, 0xc0, !UPT ;  /* 0x00003fff09097892 */ /* 0x000fe4000f8ec0ff */
[----:B------:R-:W-:Y:S02]  /*2ec0*/  USHF.R.S32.HI UR4, URZ, 0x6, UR4 ;  /* 0x00000006ff047899 */ /* 0x000fe40008011404 */
[----:B------:R-:W-:Y:S02]  /*2ed0*/  ULOP3.LUT UR10, UR10, 0x3fff, URZ, 0xc0, !UPT ;  /* 0x00003fff0a0a7892 */ /* 0x000fe4000f8ec0ff */
[----:B------:R-:W-:Y:S01]  /*2ee0*/  UISETP.LT.AND UP0, UPT, UR4, 0x1, UPT ;  /* 0x000000010400788c */ /* 0x000fe2000bf01270 */
[----:B------:R-:W-:Y:S01]  /*2ef0*/  UMOV UR30, 0x0 ;  /* 0x00000000001e7882 */ /* 0x000fe20000000000 */
[----:B------:R-:W-:-:S02]  /*2f00*/  UMOV UR31, 0x8200910 ;  /* 0x08200910001f7882 */ /* 0x000fc40000000000 */
[----:B------:R-:W-:Y:S01]  /*2f10*/  USEL UR8, UR4, 0x1, !UP0 ;  /* 0x0000000104087887 */ /* 0x000fe2000c000000 */
[----:B------:R-:W-:Y:S01]  /*2f20*/  UMOV UR28, 0x0 ;  /* 0x00000000001c7882 */ /* 0x000fe20000000000 */
[----:B------:R-:W-:Y:S01]  /*2f30*/  UMOV UR29, 0x8200910 ;  /* 0x08200910001d7882 */ /* 0x000fe20000000000 */
[----:B------:R-:W-:Y:S01]  /*2f40*/  UMOV UR26, 0x0 ;  /* 0x00000000001a7882 */ /* 0x000fe20000000000 */
[----:B------:R-:W-:Y:S01]  /*2f50*/  UMOV UR27, 0x8200910 ;  /* 0x08200910001b7882 */ /* 0x000fe20000000000 */
[----:B------:R-:W-:Y:S01]  /*2f60*/  UMOV UR24, 0x0 ;  /* 0x0000000000187882 */ /* 0x000fe20000000000 */
[----:B------:R-:W-:Y:S01]  /*2f70*/  UMOV UR25, 0x8200910 ;  /* 0x0820091000197882 */ /* 0x000fe20000000000 */
[----:B------:R-:W-:Y:S01]  /*2f80*/  UMOV UR22, 0x0 ;  /* 0x0000000000167882 */ /* 0x000fe20000000000 */
[----:B------:R-:W-:Y:S01]  /*2f90*/  UMOV UR23, 0x8200910 ;  /* 0x0820091000177882 */ /* 0x000fe20000000000 */
[----:B------:R-:W-:Y:S02]  /*2fa0*/  ULOP3.LUT UR9, UR9, 0x10000, URZ, 0xfc, !UPT ;  /* 0x0001000009097892 */ /* 0x000fe4000f8efcff */
[----:B------:R-:W-:-:S02]  /*2fb0*/  ULOP3.LUT UR10, UR10, 0x10000, URZ, 0xfc, !UPT ;  /* 0x000100000a0a7892 */ /* 0x000fc4000f8efcff */
[----:B------:R-:W-:Y:S02]  /*2fc0*/  UIADD3 UR8, UPT, UPT, -UR8, URZ, URZ ;  /* 0x000000ff08087290 */ /* 0x000fe4000fffe1ff */
[----:B---3--:R-:W-:Y:S01]  /*2fd0*/  UISETP.GE.AND UP3, UPT, UR6, 0x1, UPT ;  /* 0x000000010600788c */ /* 0x008fe2000bf66270 */
[----:B------:R-:W-:Y:S01]  /*2fe0*/  UMOV UR20, 0x0 ;  /* 0x0000000000147882 */ /* 0x000fe20000000000 */
[----:B------:R-:W-:Y:S01]  /*2ff0*/  UMOV UR21, 0x8200910 ;  /* 0x0820091000157882 */ /* 0x000fe20000000000 */
[----:B------:R-:W-:Y:S01]  /*3000*/  UMOV UR18, 0x0 ;  /* 0x0000000000127882 */ /* 0x000fe20000000000 */
[----:B-1----:R-:W-:Y:S01]  /*3010*/  R2UR UR16, R0 ;  /* 0x00000000001072ca */ /* 0x002fe200000e0000 */
[----:B------:R-:W-:-:S14]  /*3020*/  UMOV UR19, 0x8200910 ;  /* 0x0820091000137882 */ /* 0x000fdc0000000000 */
.L_x_58:
[----:B------:R-:W-:Y:S02]  /*3030*/  LEA R0, R10, UR5, 0x3 ;  /* 0x000000050a007c11 */ /* 0x000fe4000f8e18ff */
[----:B------:R-:W-:Y:S02]  /*3040*/  SHF.L.U32 R2, R9, 0x1f, RZ ;  /* 0x0000001f09027819 */ /* 0x000fe400000006ff */
[----:B------:R-:W-:Y:S01]  /*3050*/  PLOP3.LUT P0, PT, PT, PT, UP3, 0x80, 0x8 ;  /* 0x000000000008781c */ /* 0x000fe20003f0f038 */
[----:B------:R-:W-:Y:S01]  /*3060*/  VIADD R3, R0, 0x90 ;  /* 0x0000009000037836 */ /* 0x000fe20000000000 */
[----:B-1----:R-:W1:Y:S02]  /*3070*/  SYNCS.PHASECHK.TRANS64.TRYWAIT P1, [R0+URZ+0x80], R2 ;  /* 0x00008002000075a7 */ /* 0x002e6400080211ff */
[----:B-1-3--:R-:W-:Y:S09]  /*3080*/  @!P1 BRA `(.L_x_52) ;  /* 0x0000007000889947 */ /* 0x00aff20003800000 */
.L_x_179:
[----:B------:R-:W-:Y:S01]  /*3090*/  LEA R4, R10, UR5, 0x4 ;  /* 0x000000050a047c11 */ /* 0x000fe2000f8e20ff */
[----:B------:R-:W-:Y:S01]  /*30a0*/  @UP3 ULEA UR7, UR14, UR5, 0x3 ;  /* 0x000000050e073291 */ /* 0x000fe2000f8e18ff */
[----:B------:R-:W-:Y:S01]  /*30b0*/  PLOP3.LUT P2, PT, PT, PT, PT, 0x80, 0x8 ;  /* 0x000000000008781c */ /* 0x000fe20003f4f070 */
[----:B------:R-:W-:Y:S01]  /*30c0*/  ULEA UR6, UR15, UR5, 0x3 ;  /* 0x000000050f067291 */ /* 0x000fe2000f8e18ff */
[----:B------:R-:W-:Y:S02]  /*30d0*/  PRMT R3, RZ, 0x654, R3 ;  /* 0x00000654ff037816 */ /* 0x000fe40000000003 */
[----:B------:R-:W2:Y:S01]  /*30e0*/  LDS.128 R4, [R4+0x110] ;  /* 0x0001100004047984 */ /* 0x000ea20000000c00 */
[----:B-1----:R-:W-:Y:S02]  /*30f0*/  @P0 SHF.L.U32 R2, R8, 0x1f, RZ ;  /* 0x0000001f08020819 */ /* 0x002fe400000006ff */
[----:B------:R-:W-:Y:S01]  /*3100*/  SHF.L.U32 R0, R11, 0x1f, RZ ;  /* 0x0000001f0b007819 */ /* 0x000fe200000006ff */
[----:B------:R-:W-:Y:S01]  /*3110*/  @!PT LDS RZ, [RZ] ;  /* 0x00000000fffff984 */ /* 0x000fe20000000800 */
[----:B------:R-:W-:Y:S01]  /*3120*/  @!PT LDS RZ, [RZ] ;  /* 0x00000000fffff984 */ /* 0x000fe20000000800 */
[----:B------:R-:W-:Y:S01]  /*3130*/  @!PT LDS RZ, [RZ] ;  /* 0x00000000fffff984 */ /* 0x000fe20000000800 */
[----:B------:R-:W-:Y:S01]  /*3140*/  @!PT LDS RZ, [RZ] ;  /* 0x00000000fffff984 */ /* 0x000fe20000000800 */
[----:B------:R1:W-:Y:S06]  /*3150*/  MEMBAR.ALL.CTA ;  /* 0x0000000000007992 */ /* 0x0003ec0000008000 */
[----:B-1----:R-:W1:Y:S02]  /*3160*/  FENCE.VIEW.ASYNC.S ;  /* 0x00000000000073c6 */ /* 0x002e640000000000 */
[----:B-1----:R1:W-:Y:S01]  /*3170*/  SYNCS.ARRIVE.TRANS64.RED.A1T0 RZ, [R3+URZ], RZ ;  /* 0x000000ff03ff79a7 */ /* 0x0023e200081004ff */
[----:B------:R1:W3:Y:S01]  /*3180*/  @P0 SYNCS.PHASECHK.TRANS64.TRYWAIT P2, [UR7], R2 ;  /* 0x00000002ff0005a7 */ /* 0x0002e20008041107 */
[----:B------:R-:W-:Y:S01]  /*3190*/  ULEA UR7, UR15, UR16, 0x7 ;  /* 0x000000100f077291 */ /* 0x000fe2000f8e38ff */
[----:B--2---:R-:W-:Y:S01]  /*31a0*/  LOP3.LUT P1, RZ, R6, 0x1, RZ, 0xc0, !PT ;  /* 0x0000000106ff7812 */ /* 0x004fe2000782c0ff */
[----:B------:R-:W2:Y:S02]  /*31b0*/  SYNCS.PHASECHK.TRANS64.TRYWAIT P0, [UR6+0xc0], R0 ;  /* 0x0000c000ff0075a7 */ /* 0x000ea40008001106 */
[----:B-123--:R-:W-:Y:S10]  /*31c0*/  @!P0 BRA `(.L_x_53) ;  /* 0x00000070004c8947 */ /* 0x00eff40003800000 */
.L_x_181:
[----:B------:R-:W-:Y:S01]  /*31d0*/  IADD3 R10, PT, PT, R10, 0x1, RZ ;  /* 0x000000010a0a7810 */ /* 0x000fe20007ffe0ff */
[----:B------:R-:W-:Y:S06]  /*31e0*/  BRA.U !UP3, `(.L_x_54) ;  /* 0x000000050b107547 */ /* 0x000fec000b800000 */
[----:B------:R-:W-:Y:S01]  /*31f0*/  UPLOP3.LUT UP4, UPT, UPT, UPT, UPT, 0x40, 0x4 ;  /* 0x000000000004789c */ /* 0x000fe20003f8e870 */
[----:B------:R-:W-:Y:S01]  /*3200*/  UMOV UR13, UR8 ;  /* 0x00000008000d7c82 */ /* 0x000fe20008000000 */
[----:B------:R-:W-:Y:S01]  /*3210*/  UMOV UR12, UR4 ;  /* 0x00000004000c7c82 */ /* 0x000fe20008000000 */
[----:B------:R-:W-:-:S08]  /*3220*/  UMOV UR17, UR14 ;  /* 0x0000000e00117c82 */ /* 0x000fd00008000000 */
.L_x_57:
[----:B------:R-:W-:Y:S02]  /*3230*/  UIADD3 UR13, UPT, UPT, UR13, 0x1, URZ ;  /* 0x000000010d0d7890 */ /* 0x000fe4000fffe0ff */
[----:B--2---:R-:W-:Y:S02]  /*3240*/  ULEA UR11, UR17, UR5, 0x3 ;  /* 0x00000005110b7291 */ /* 0x004fe4000f8e18ff */
[----:B------:R-:W-:Y:S01]  /*3250*/  UISETP.NE.AND UP0, UPT, UR13, URZ, UPT ;  /* 0x000000ff0d00728c */ /* 0x000fe2000bf05270 */
[----:B---3--:R-:W-:Y:S10]  /*3260*/  @P2 BRA `(.L_x_55) ;  /* 0x00000000000c2947 */ /* 0x008ff40003800000 */
[----:B-1----:R-:W-:Y:S04]  /*3270*/  SHF.L.U32 R2, R8, 0x1f, RZ ;  /* 0x0000001f08027819 */ /* 0x002fe800000006ff */
[----:B------:R-:W1:Y:S02]  /*3280*/  SYNCS.PHASECHK.TRANS64.TRYWAIT P0, [UR11], R2 ;  /* 0x00000002ff0075a7 */ /* 0x000e64000800110b */
[----:B-1----:R-:W-:Y:S05]  /*3290*/  @!P0 BRA `(.L_x_56) ;  /* 0x0000007000308947 */ /* 0x002fea0003800000 */
.L_x_55:
[----:B------:R-:W-:Y:S01]  /*32a0*/  UISETP.NE.AND UP1, UPT, UR12, 0x1, UPT ;  /* 0x000000010c00788c */ /* 0x000fe2000bf25270 */
[----:B------:R-:W-:Y:S01]  /*32b0*/  PLOP3.LUT P2, PT, PT, PT, PT, 0x80, 0x8 ;  /* 0x000000000008781c */ /* 0x000fe20003f4f070 */
[----:B------:R-:W-:Y:S02]  /*32c0*/  UIADD3 UR14, UPT, UPT, UR17, 0x1, URZ ;  /* 0x00000001110e7890 */ /* 0x000fe4000fffe0ff */
[----:B------:R-:W-:Y:S02]  /*32d0*/  ULEA UR64, UR17, UR10, 0xb ;  /* 0x0000000a11407291 */ /* 0x000fe4000f8e58ff */
[----:B------:R-:W-:Y:S01]  /*32e0*/  UISETP.NE.AND UP2, UPT, UR14, 0x3, UPT ;  /* 0x000000030e00788c */ /* 0x000fe2000bf45270 */
[----:B------:R-:W-:Y:S01]  /*32f0*/  PLOP3.LUT P0, PT, PT, PT, UP1, 0x80, 0x8 ;  /* 0x000000000008781c */ /* 0x000fe20003f0f018 */
[----:B------:R-:W-:Y:S02]  /*3300*/  ULEA UR62, UR17, UR9, 0xb ;  /* 0x00000009113e7291 */ /* 0x000fe4000f8e58ff */
[----:B------:R-:W-:Y:S02]  /*3310*/  USEL UR35, URZ, 0x1, UP2 ;  /* 0x00000001ff237887 */ /* 0x000fe40009000000 */
[----:B------:R-:W-:Y:S02]  /*3320*/  USEL UR14, UR14, URZ, UP2 ;  /* 0x000000ff0e0e7287 */ /* 0x000fe40009000000 */
[----:B------:R-:W-:Y:S02]  /*3330*/  UIADD3 UR60, UPT, UPT, UR64, 0x2, URZ ;  /* 0x00000002403c7890 */ /* 0x000fe4000fffe0ff */
[----:B------:R-:W-:Y:S01]  /*3340*/  @UP1 ULEA UR34, UR14, UR5, 0x3 ;  /* 0x000000050e221291 */ /* 0x000fe2000f8e18ff */
[----:B------:R-:W-:Y:S01]  /*3350*/  LOP3.LUT R8, R8, UR35, RZ, 0x3c, !PT ;  /* 0x0000002308087c12 */ /* 0x000fe2000f8e3cff */
[----:B------:R-:W-:Y:S02]  /*3360*/  UIADD3 UR58, UPT, UPT, UR62, 0x2, URZ ;  /* 0x000000023e3a7890 */ /* 0x000fe4000fffe0ff */
[----:B------:R-:W-:Y:S01]  /*3370*/  UIADD3 UR56, UPT, UPT, UR64, 0x4, URZ ;  /* 0x0000000440387890 */ /* 0x000fe2000fffe0ff */
[----:B-1----:R-:W-:Y:S01]  /*3380*/  @P0 SHF.L.U32 R0, R8, 0x1f, RZ ;  /* 0x0000001f08000819 */ /* 0x002fe200000006ff */
[----:B------:R-:W-:Y:S02]  /*3390*/  UIADD3 UR54, UPT, UPT, UR62, 0x4, URZ ;  /* 0x000000043e367890 */ /* 0x000fe4000fffe0ff */
[----:B------:R-:W-:Y:S01]  /*33a0*/  UIADD3 UR52, UPT, UPT, UR64, 0x6, URZ ;  /* 0x0000000640347890 */ /* 0x000fe2000fffe0ff */
[----:B------:R2:W3:Y:S01]  /*33b0*/  @P0 SYNCS.PHASECHK.TRANS64.TRYWAIT P2, [UR34], R0 ;  /* 0x00000000ff0005a7 */ /* 0x0004e20008041122 */
[----:B------:R-:W-:Y:S02]  /*33c0*/  UIADD3 UR50, UPT, UPT, UR62, 0x6, URZ ;  /* 0x000000063e327890 */ /* 0x000fe4000fffe0ff */
        /* <DEDUP_REMOVED lines=9> */
[----:B------:R-:W-:Y:S01]  /*3460*/  UIADD3 UR12, UPT, UPT, UR12, -0x1, URZ ;  /* 0xffffffff0c0c7890 */ /* 0x000fe2000fffe0ff */
[----:B------:R-:W-:Y:S01]  /*3470*/  UMOV UR65, 0x40004040 ;  /* 0x4000404000417882 */ /* 0x000fe20000000000 */
[----:B------:R-:W-:Y:S01]  /*3480*/  UMOV UR63, 0x40004040 ;  /* 0x40004040003f7882 */ /* 0x000fe20000000000 */
[----:B------:R-:W-:Y:S01]  /*3490*/  UMOV UR61, 0x40004040 ;  /* 0x40004040003d7882 */ /* 0x000fe20000000000 */
[----:B------:R2:W-:Y:S01]  /*34a0*/  UTCHMMA gdesc[UR62], gdesc[UR64], tmem[UR7], tmem[UR32], idesc[UR33], UP4 ;  /* 0x00ff20403e0075ea */ /* 0x0005e2000a000007 */
[----:B------:R-:W-:Y:S01]  /*34b0*/  UPLOP3.LUT UP4, UPT, UPT, UPT, UPT, 0x80, 0x8 ;  /* 0x000000000008789c */ /* 0x000fe20003f8f070 */
[----:B------:R-:W-:Y:S01]  /*34c0*/  UMOV UR59, 0x40004040 ;  /* 0x40004040003b7882 */ /* 0x000fe20000000000 */
[----:B------:R-:W-:Y:S01]  /*34d0*/  UMOV UR57, 0x40004040 ;  /* 0x4000404000397882 */ /* 0x000fe20000000000 */
[----:B------:R2:W-:Y:S01]  /*34e0*/  UTCHMMA gdesc[UR58], gdesc[UR60], tmem[UR7], tmem[UR30], idesc[UR31], UPT ;  /* 0x00ff1e3c3a0075ea */ /* 0x0005e2000b800007 */
        /* <DEDUP_REMOVED lines=14> */
[----:B------:R-:W-:Y:S01]  /*35d0*/  UMOV UR35, 0x40004040 ;  /* 0x4000404000237882 */ /* 0x000fe20000000000 */
[----:B------:R2:W-:Y:S01]  /*35e0*/  UTCHMMA gdesc[UR38], gdesc[UR40], tmem[UR7], tmem[UR20], idesc[UR21], UPT ;  /* 0x00ff1428260075ea */ /* 0x0005e2000b800007 */
[----:B------:R2:W-:Y:S01]  /*35f0*/  UTCHMMA gdesc[UR34], gdesc[UR36], tmem[UR7], tmem[UR18], idesc[UR19], UPT ;  /* 0x00ff1224220075ea */ /* 0x0005e2000b800007 */
[----:B------:R2:W-:Y:S01]  /*3600*/  UTCBAR [UR11], URZ ;  /* 0x000000ff0b0073e9 */ /* 0x0005e200080000ff */
[----:B------:R-:W-:Y:S01]  /*3610*/  UMOV UR17, UR14 ;  /* 0x0000000e00117c82 */ /* 0x000fe20008000000 */
[----:B------:R-:W-:Y:S05]  /*3620*/  BRA.U UP0, `(.L_x_57) ;  /* 0xfffffffd00007547 */ /* 0x000fea000b83ffff */
.L_x_54:
[----:B------:R-:W-:Y:S01]  /*3630*/  UIADD3 UR15, UPT, UPT, UR15, 0x1, URZ ;  /* 0x000000010f0f7890 */ /* 0x000fe2000fffe0ff */
[C---:B------:R-:W-:Y:S01]  /*3640*/  ISETP.NE.AND P0, PT, R10.reuse, 0x2, PT ;  /* 0x000000020a00780c */ /* 0x040fe20003f05270 */
[----:B--2---:R-:W-:Y:S02]  /*3650*/  UIADD3 UR7, UPT, UPT, UR6, 0xa0, URZ ;  /* 0x000000a006077890 */ /* 0x004fe4000fffe0ff */
[----:B------:R-:W-:Y:S01]  /*3660*/  UISETP.NE.AND UP0, UPT, UR15, 0x4, UPT ;  /* 0x000000040f00788c */ /* 0x000fe2000bf05270 */
[----:B-1----:R-:W-:Y:S02]  /*3670*/  SEL R0, RZ, 0x1, P0 ;  /* 0x00000001ff007807 */ /* 0x002fe40000000000 */
[----:B------:R-:W-:Y:S01]  /*3680*/  SEL R10, R10, RZ, P0 ;  /* 0x000000ff0a0a7207 */ /* 0x000fe20000000000 */
[----:B------:R-:W-:Y:S01]  /*3690*/  USEL UR6, URZ, 0x1, UP0 ;  /* 0x00000001ff067887 */ /* 0x000fe20008000000 */
[----:B------:R-:W-:Y:S01]  /*36a0*/  LOP3.LUT R9, R9, R0, RZ, 0x3c, !PT ;  /* 0x0000000009097212 */ /* 0x000fe200078e3cff */
[----:B------:R-:W-:Y:S01]  /*36b0*/  USEL UR15, UR15, URZ, UP0 ;  /* 0x000000ff0f0f7287 */ /* 0x000fe20008000000 */
[----:B------:R1:W-:Y:S03]  /*36c0*/  UTCBAR [UR7], URZ ;  /* 0x000000ff070073e9 */ /* 0x0003e600080000ff */
[----:B------:R-:W-:Y:S01]  /*36d0*/  LOP3.LUT R11, R11, UR6, RZ, 0x3c, !PT ;  /* 0x000000060b0b7c12 */ /* 0x000fe2000f8e3cff */
[----:B------:R-:W-:Y:S07]  /*36e0*/  @P1 BRA `(.L_x_58) ;  /* 0xfffffff800501947 */ /* 0x000fee000383ffff */
[----:B------:R-:W2:Y:S01]  /*36f0*/  S2UR UR4, SR_CgaCtaId ;  /* 0x00000000000479c3 */ /* 0x000ea20000008800 */
[----:B------:R-:W-:Y:S01]  /*3700*/  ELECT P0, URZ, PT ;  /* 0x0000000000ff782f */ /* 0x000fe20003800000 */
[----:B------:R-:W-:Y:S01]  /*3710*/  IMAD.MOV.U32 R0, RZ, RZ, 0x1 ;  /* 0x00000001ff007424 */ /* 0x000fe200078e00ff */
[----:B------:R-:W-:Y:S01]  /*3720*/  UIADD3 UR5, UPT, UPT, UR5, 0xc0, URZ ;  /* 0x000000c005057890 */ /* 0x000fe2000fffe0ff */
[----:B------:R-:W-:Y:S01]  /*3730*/  SHF.L.U32 R2, R11, 0x1f, RZ ;  /* 0x0000001f0b027819 */ /* 0x000fe200000006ff */
[----:B------:R-:W-:-:S03]  /*3740*/  UMOV UR6, 0x40 ;  /* 0x0000004000067882 */ /* 0x000fc60000000000 */
[----:B------:R-:W-:Y:S01]  /*3750*/  UVIRTCOUNT.DEALLOC.SMPOOL 0x80 ;  /* 0x000000800000784c */ /* 0x000fe20000000000 */
[----:B--2---:R-:W-:Y:S02]  /*3760*/  ULEA UR4, UR4, UR6, 0x18 ;  /* 0x0000000604047291 */ /* 0x004fe4000f8ec0ff */
[----:B------:R-:W-:-:S07]  /*3770*/  ULEA UR6, UR15, UR5, 0x3 ;  /* 0x000000050f067291 */ /* 0x000fce000f8e18ff */
[----:B------:R2:W-:Y:S02]  /*3780*/  @P0 STS.U8 [UR4+0x1c], R0 ;  /* 0x00001c00ff000988 */ /* 0x0005e40008000004 */
[----:B------:R-:W4:Y:S02]  /*3790*/  SYNCS.PHASECHK.TRANS64.TRYWAIT P0, [UR6], R2 ;  /* 0x00000002ff0075a7 */ /* 0x000f240008001106 */
[----:B--2-4-:R-:W-:Y:S05]  /*37a0*/  @!P0 BRA `(.L_x_59) ;  /* 0x0000006c00048947 */ /* 0x014fea0003800000 */
.L_x_184:
[----:B-1----:R-:W-:-:S04]  /*37b0*/  UIADD3 UR7, UPT, UPT, UR15, 0x1, URZ ;  /* 0x000000010f077890 */ /* 0x002fc8000fffe0ff */
[----:B------:R-:W-:-:S04]  /*37c0*/  UISETP.NE.AND UP0, UPT, UR7, 0x4, UPT ;  /* 0x000000040700788c */ /* 0x000fc8000bf05270 */
[----:B------:R-:W-:Y:S02]  /*37d0*/  USEL UR8, URZ, 0x1, UP0 ;  /* 0x00000001ff087887 */ /* 0x000fe40008000000 */
[----:B------:R-:W-:-:S04]  /*37e0*/  USEL UR7, UR7, URZ, UP0 ;  /* 0x000000ff07077287 */ /* 0x000fc80008000000 */
[----:B------:R-:W-:Y:S01]  /*37f0*/  ULEA UR6, UR7, UR5, 0x3 ;  /* 0x0000000507067291 */ /* 0x000fe2000f8e18ff */
[----:B--2---:R-:W-:-:S04]  /*3800*/  LOP3.LUT R2, R11, UR8, RZ, 0x3c, !PT ;  /* 0x000000080b027c12 */ /* 0x004fc8000f8e3cff */
[----:B------:R-:W-:-:S04]  /*3810*/  SHF.L.U32 R3, R2, 0x1f, RZ ;  /* 0x0000001f02037819 */ /* 0x000fc800000006ff */
[----:B------:R-:W1:Y:S02]  /*3820*/  SYNCS.PHASECHK.TRANS64.TRYWAIT P0, [UR6], R3 ;  /* 0x00000003ff0075a7 */ /* 0x000e640008001106 */
[----:B-1----:R-:W-:Y:S05]  /*3830*/  @!P0 BRA `(.L_x_60) ;  /* 0x0000006800f88947 */ /* 0x002fea0003800000 */
.L_x_186:
        /* <DEDUP_REMOVED lines=9> */
.L_x_188:
[----:B------:R-:W-:-:S04]  /*38d0*/  UIADD3 UR7, UPT, UPT, UR7, 0x1, URZ ;  /* 0x0000000107077890 */ /* 0x000fc8000fffe0ff */
[----:B------:R-:W-:-:S04]  /*38e0*/  UISETP.NE.AND UP0, UPT, UR7, 0x4, UPT ;  /* 0x000000040700788c */ /* 0x000fc8000bf05270 */
[----:B------:R-:W-:Y:S02]  /*38f0*/  USEL UR6, URZ, 0x1, UP0 ;  /* 0x00000001ff067887 */ /* 0x000fe40008000000 */
[----:B------:R-:W-:-:S04]  /*3900*/  USEL UR7, UR7, URZ, UP0 ;  /* 0x000000ff07077287 */ /* 0x000fc80008000000 */
[----:B------:R-:W-:Y:S01]  /*3910*/  ULEA UR7, UR7, UR5, 0x3 ;  /* 0x0000000507077291 */ /* 0x000fe2000f8e18ff */
[----:B------:R-:W-:-:S04]  /*3920*/  LOP3.LUT R2, R2, UR6, RZ, 0x3c, !PT ;  /* 0x0000000602027c12 */ /* 0x000fc8000f8e3cff */
[----:B------:R-:W-:-:S04]  /*3930*/  SHF.L.U32 R2, R2, 0x1f, RZ ;  /* 0x0000001f02027819 */ /* 0x000fc800000006ff */
[----:B------:R-:W2:Y:S02]  /*3940*/  SYNCS.PHASECHK.TRANS64.TRYWAIT P0, [UR7], R2 ;  /* 0x00000002ff0075a7 */ /* 0x000ea40008001107 */
[----:B--2---:R-:W-:Y:S05]  /*3950*/  @!P0 BRA `(.L_x_62) ;  /* 0x0000006800e08947 */ /* 0x004fea0003800000 */
.L_x_190:
[----:B------:R-:W-:Y:S01]  /*3960*/  NOP ;  /* 0x0000000000007918 */ /* 0x000fe20000000000 */
[----:B-1----:R-:W1:Y:S01]  /*3970*/  LDS R0, [UR4+0x14] ;  /* 0x00001404ff007984 */ /* 0x002e620008000800 */
[----:B------:R-:W-:Y:S01]  /*3980*/  ULOP3.LUT UR6, UR16, 0xffff, URZ, 0xc0, !UPT ;  /* 0x0000ffff10067892 */ /* 0x000fe2000f8ec0ff */
[----:B------:R-:W-:Y:S01]  /*3990*/  UMOV UR8, 0xffff ;  /* 0x0000ffff00087882 */ /* 0x000fe20000000000 */
[----:B------:R-:W-:Y:S02]  /*39a0*/  UMOV UR5, 0x1 ;  /* 0x0000000100057882 */ /* 0x000fe40000000000 */
[----:B------:R-:W-:-:S04]  /*39b0*/  USHF.R.U32.HI UR6, URZ, 0x5, UR6 ;  /* 0x00000005ff067899 */ /* 0x000fc80008011606 */
[----:B------:R-:W-:Y:S02]  /*39c0*/  USHF.L.U32 UR8, UR8, UR6, URZ ;  /* 0x0000000608087299 */ /* 0x000fe400080006ff */
[----:B------:R-:W-:-:S04]  /*39d0*/  USHF.L.U32 UR5, UR5, UR6, URZ ;  /* 0x0000000605057299 */ /* 0x000fc800080006ff */
[----:B-1----:R-:W-:-:S04]  /*39e0*/  LOP3.LUT R0, R0, UR8, RZ, 0xc0, !PT ;  /* 0x0000000800007c12 */ /* 0x002fc8000f8ec0ff */
[----:B------:R-:W-:-:S13]  /*39f0*/  ISETP.NE.AND P0, PT, R0, UR8, PT ;  /* 0x0000000800007c0c */ /* 0x000fda000bf05270 */
[----:B------:R-:W-:Y:S05]  /*3a00*/  @P0 BRA `(.L_x_63) ;  /* 0x0000000000580947 */ /* 0x000fea0003800000 */
[----:B------:R-:W1:Y:S02]  /*3a10*/  LDS R0, [UR4+0x18] ;  /* 0x00001804ff007984 */ /* 0x000e640008000800 */
[----:B-1----:R-:W-:-:S04]  /*3a20*/  LOP3.LUT R0, R0, UR5, RZ, 0xc0, !PT ;  /* 0x0000000500007c12 */ /* 0x002fc8000f8ec0ff */
[----:B------:R-:W-:-:S13]  /*3a30*/  ISETP.NE.AND P0, PT, R0, UR5, PT ;  /* 0x0000000500007c0c */ /* 0x000fda000bf05270 */
[----:B------:R-:W-:Y:S05]  /*3a40*/  @P0 BRA `(.L_x_64) ;  /* 0x00000000003c0947 */ /* 0x000fea0003800000 */
[----:B------:R-:W1:Y:S01]  /*3a50*/  S2R R2, SR_LANEID ;  /* 0x0000000000027919 */ /* 0x000e620000000000 */
[----:B------:R-:W-:Y:S01]  /*3a60*/  ULOP3.LUT UR8, URZ, UR8, URZ, 0x33, !UPT ;  /* 0x00000008ff087292 */ /* 0x000fe2000f8e33ff */
[----:B------:R-:W-:Y:S02]  /*3a70*/  VOTEU.ANY UR7, UPT, PT ;  /* 0x0000000000077886 */ /* 0x000fe400038e0100 */
[----:B------:R-:W-:-:S03]  /*3a80*/  UFLO.U32 UR7, UR7 ;  /* 0x00000007000772bd */ /* 0x000fc600080e0000 */
[----:B------:R-:W-:-:S04]  /*3a90*/  IMAD.U32 R0, RZ, RZ, UR8 ;  /* 0x00000008ff007e24 */ /* 0x000fc8000f8e00ff */
[----:B------:R2:W4:Y:S02]  /*3aa0*/  REDUX UR6, R0 ;  /* 0x00000000000673c4 */ /* 0x0005240000000000 */
[----:B------:R1:W-:Y:S02]  /*3ab0*/  UTCATOMSWS.AND URZ, UR8 ;  /* 0x0000000800ff79e3 */ /* 0x0003e40008000000 */
[----:B-1----:R-:W-:Y:S02]  /*3ac0*/  ISETP.EQ.U32.AND P0, PT, R2, UR7, PT ;  /* 0x0000000702007c0c */ /* 0x002fe4000bf02070 */
[----:B--2---:R-:W-:Y:S02]  /*3ad0*/  LOP3.LUT R0, RZ, UR5, RZ, 0x33, !PT ;  /* 0x00000005ff007c12 */ /* 0x004fe4000f8e33ff */
[----:B----4-:R-:W-:Y:S02]  /*3ae0*/  MOV R2, UR6 ;  /* 0x0000000600027c02 */ /* 0x010fe40008000f00 */
[----:B------:R-:W1:Y:S07]  /*3af0*/  REDUX UR5, R0 ;  /* 0x00000000000573c4 */ /* 0x000e6e0000000000 */
[----:B------:R2:W-:Y:S01]  /*3b00*/  @P0 ATOMS.AND RZ, [UR4+0x14], R2 ;  /* 0x00001402ffff098c */ /* 0x0005e2000a800004 */
[----:B-1----:R-:W-:-:S05]  /*3b10*/  IMAD.U32 R0, RZ, RZ, UR5 ;  /* 0x00000005ff007e24 */ /* 0x002fca000f8e00ff */
[----:B------:R2:W-:Y:S01]  /*3b20*/  @P0 ATOMS.AND RZ, [UR4+0x18], R0 ;  /* 0x00001800ffff098c */ /* 0x0005e2000a800004 */
[----:B------:R-:W-:Y:S05]  /*3b30*/  BRA `(.L_x_65) ;  /* 0x0000000000147947 */ /* 0x000fea0003800000 */
.L_x_64:
[----:B------:R-:W-:Y:S02]  /*3b40*/  MOV R2, 0x3b60 ;  /* 0x00003b6000027802 */ /* 0x000fe40000000f00 */
[----:B---3-5:R-:W-:Y:S05]  /*3b50*/  CALL.REL.NOINC `($__internal_0_$__cuda_sm10x_tcgen05_guardrail_trap_col_being_dealloced_not_returned_by_alloc) ;  /* 0x0000007000787944 */ /* 0x028fea0003c00000 */
[----:B------:R-:W-:Y:S05]  /*3b60*/  BRA `(.L_x_65) ;  /* 0x0000000000087947 */ /* 0x000fea0003800000 */
.L_x_63:
[----:B------:R-:W-:Y:S02]  /*3b70*/  MOV R2, 0x3b90 ;  /* 0x00003b9000027802 */ /* 0x000fe40000000f00 */
[----:B---3-5:R-:W-:Y:S05]  /*3b80*/  CALL.REL.NOINC `($__internal_2_$__cuda_sm10x_tcgen05_guardrail_trap_unallocated_columns_being_dealloced) ;  /* 0x0000007000847944 */ /* 0x028fea0003c00000 */
.L_x_65:
[----:B------:R-:W-:Y:S01]  /*3b90*/  NOP ;  /* 0x0000000000007918 */ /* 0x000fe20000000000 */
[----:B------:R-:W-:Y:S05]  /*3ba0*/  EXIT ;  /* 0x000000000000794d */ /* 0x000fea0003800000 */
.L_x_47:
[----:B------:R-:W-:-:S09]  /*3bb0*/  UISETP.NE.OR UP2, UPT, UR8, 0x3, !UP2 ;  /* 0x000000030800788c */ /* 0x000fd2000d745670 */
[----:B------:R-:W-:Y:S05]  /*3bc0*/  BRA.U UP2, `(.L_x_66) ;  /* 0x0000001502707547 */ /* 0x000fea000b800000 */
[----:B------:R-:W1:Y:S01]  /*3bd0*/  LDC R0, c[0x0][0xb30] ;  /* 0x0002cc00ff007b82 */ /* 0x000e620000000800 */
[----:B------:R-:W2:Y:S01]  /*3be0*/  LDCU.64 UR8, c[0x0][0x888] ;  /* 0x00011100ff0877ac */ /* 0x000ea20008000a00 */
[----:B------:R-:W-:Y:S01]  /*3bf0*/  CS2R R28, SRZ ;  /* 0x00000000001c7805 */ /* 0x000fe2000001ff00 */
[----:B------:R-:W-:Y:S01]  /*3c00*/  IMAD.MOV.U32 R25, RZ, RZ, 0x2000 ;  /* 0x00002000ff197424 */ /* 0x000fe200078e00ff */
[----:B------:R-:W4:Y:S04]  /*3c10*/  LDCU.64 UR4, c[0x0][0x890] ;  /* 0x00011200ff0477ac */ /* 0x000f280008000a00 */
[----:B------:R-:W3:Y:S01]  /*3c20*/  LDC R24, c[0x0][0x370] ;  /* 0x0000dc00ff187b82 */ /* 0x000ee20000000800 */
[----:B------:R-:W-:Y:S01]  /*3c30*/  UMOV UR7, 0x400 ;  /* 0x0000040000077882 */ /* 0x000fe20000000000 */
[----:B------:R-:W-:-:S02]  /*3c40*/  UPLOP3.LUT UP1, UPT, UPT, UPT, UPT, 0x40, 0x4 ;  /* 0x000000000004789c */ /* 0x000fc40003f2e870 */
[----:B------:R-:W-:-:S04]  /*3c50*/  ULEA UR7, UR37, UR7, 0x18 ;  /* 0x0000000725077291 */ /* 0x000fc8000f8ec0ff */
[----:B------:R-:W3:Y:S01]  /*3c60*/  LDC R3, c[0x0][0xb0c] ;  /* 0x0002c300ff037b82 */ /* 0x000ee20000000800 */
[----:B------:R-:W-:Y:S02]  /*3c70*/  UIADD3 UR41, UPT, UPT, UR7, 0x30, URZ ;  /* 0x0000003007297890 */ /* 0x000fe4000fffe0ff */
[----:B--2---:R-:W-:Y:S02]  /*3c80*/  UISETP.NE.U32.AND UP2, UPT, UR8, URZ, UPT ;  /* 0x000000ff0800728c */ /* 0x004fe4000bf45070 */
[----:B------:R-:W-:Y:S02]  /*3c90*/  UIADD3 UR33, UPT, UPT, UR7, 0x38, URZ ;  /* 0x0000003807217890 */ /* 0x000fe4000fffe0ff */
[----:B----4-:R-:W-:Y:S01]  /*3ca0*/  UISETP.NE.U32.AND UP3, UPT, UR4, URZ, UPT ;  /* 0x000000ff0400728c */ /* 0x010fe2000bf65070 */
[----:B------:R-:W2:Y:S01]  /*3cb0*/  LDC R18, c[0x0][0xb20] ;  /* 0x0002c800ff127b82 */ /* 0x000ea20000000800 */
[----:B-1----:R-:W-:Y:S01]  /*3cc0*/  ISETP.NE.AND P1, PT, R0, 0x1, PT ;  /* 0x000000010000780c */ /* 0x002fe20003f25270 */
[----:B------:R-:W-:-:S02]  /*3cd0*/  UISETP.NE.AND.EX UP2, UPT, UR9, URZ, UPT, UP2 ;  /* 0x000000ff0900728c */ /* 0x000fc4000bf45320 */
[----:B------:R-:W-:Y:S02]  /*3ce0*/  UIADD3 UR25, UPT, UPT, UR7, 0x40, URZ ;  /* 0x0000004007197890 */ /* 0x000fe4000fffe0ff */
[----:B------:R-:W-:Y:S02]  /*3cf0*/  UIADD3 UR17, UPT, UPT, UR7, 0x48, URZ ;  /* 0x0000004807117890 */ /* 0x000fe4000fffe0ff */
[----:B------:R-:W1:Y:S01]  /*3d00*/  LDC.64 R30, c[0x0][0x348] ;  /* 0x0000d200ff1e7b82 */ /* 0x000e620000000a00 */
[----:B------:R-:W-:-:S07]  /*3d10*/  UISETP.NE.AND.EX UP3, UPT, UR5, URZ, UPT, UP3 ;  /* 0x000000ff0500728c */ /* 0x000fce000bf65330 */
[----:B------:R-:W4:Y:S08]  /*3d20*/  LDC.64 R16, c[0x0][0xb10] ;  /* 0x0002c400ff107b82 */ /* 0x000f300000000a00 */
[----:B------:R-:W1:Y:S08]  /*3d30*/  LDC.64 R6, c[0x0][0xb18] ;  /* 0x0002c600ff067b82 */ /* 0x000e700000000a00 */
[----:B------:R-:W1:Y:S08]  /*3d40*/  LDC.64 R4, c[0x0][0xb28] ;  /* 0x0002ca00ff047b82 */ /* 0x000e700000000a00 */
[----:B--23--:R-:W1:Y:S02]  /*3d50*/  LDC R19, c[0x0][0x374] ;  /* 0x0000dd00ff137b82 */ /* 0x00ce640000000800 */
.L_x_81:
[C---:B------:R-:W-:Y:S02]  /*3d60*/  LEA R0, R29.reuse, UR7, 0x3 ;  /* 0x000000071d007c11 */ /* 0x040fe4000f8e18ff */
[----:B------:R-:W-:Y:S02]  /*3d70*/  SHF.L.U32 R2, R28, 0x1f, RZ ;  /* 0x0000001f1c027819 */ /* 0x000fe400000006ff */
[----:B------:R-:W-:Y:S02]  /*3d80*/  LEA R20, R29, UR7, 0x4 ;  /* 0x000000071d147c11 */ /* 0x000fe4000f8e20ff */
[----:B--2---:R-:W2:Y:S02]  /*3d90*/  SYNCS.PHASECHK.TRANS64.TRYWAIT P0, [R0+URZ+0x80], R2 ;  /* 0x00008002000075a7 */ /* 0x004ea400080011ff */
[----:B--2---:R-:W-:Y:S05]  /*3da0*/  @!P0 BRA `(.L_x_67) ;  /* 0x0000006400e48947 */ /* 0x004fea0003800000 */
.L_x_191:
[----:B------:R-:W-:Y:S01]  /*3db0*/  ISETP.GE.AND P0, PT, R26, 0x1, PT ;  /* 0x000000011a00780c */ /* 0x000fe20003f06270 */
[----:B------:R-:W3:Y:S01]  /*3dc0*/  LDS.128 R20, [R20+0x110] ;  /* 0x0001100014147984 */ /* 0x000ee20000000c00 */
[----:B--2---:R-:W-:Y:S01]  /*3dd0*/  VIADD R0, R0, 0x90 ;  /* 0x0000009000007836 */ /* 0x004fe20000000000 */
[----:B------:R-:W-:Y:S01]  /*3de0*/  @!PT LDS RZ, [RZ] ;  /* 0x00000000fffff984 */ /* 0x000fe20000000800 */
[----:B------:R-:W-:Y:S01]  /*3df0*/  @!PT LDS RZ, [RZ] ;  /* 0x00000000fffff984 */ /* 0x000fe20000000800 */
[----:B------:R-:W-:Y:S01]  /*3e00*/  @!PT LDS RZ, [RZ] ;  /* 0x00000000fffff984 */ /* 0x000fe20000000800 */
[----:B------:R-:W-:Y:S01]  /*3e10*/  @!PT LDS RZ, [RZ] ;  /* 0x00000000fffff984 */ /* 0x000fe20000000800 */
[----:B------:R2:W-:Y:S06]  /*3e20*/  MEMBAR.ALL.CTA ;  /* 0x0000000000007992 */ /* 0x0005ec0000008000 */
[----:B--2---:R-:W2:Y:S01]  /*3e30*/  FENCE.VIEW.ASYNC.S ;  /* 0x00000000000073c6 */ /* 0x004ea20000000000 */
[----:B------:R-:W-:Y:S04]  /*3e40*/  PRMT R0, RZ, 0x654, R0 ;  /* 0x00000654ff007816 */ /* 0x000fe80000000000 */
[----:B--2---:R2:W-:Y:S01]  /*3e50*/  SYNCS.ARRIVE.TRANS64.RED.A1T0 RZ, [R0+URZ], RZ ;  /* 0x000000ff00ff79a7 */ /* 0x0045e200081004ff */
[----:B---3--:R-:W-:Y:S11]  /*3e60*/  LOP3.LUT P3, RZ, R22, 0x1, RZ, 0xc0, !PT ;  /* 0x0000000116ff7812 */ /* 0x008ff6000786c0ff */
[----:B------:R-:W-:Y:S02]  /*3e70*/  @!UPT UIADD3 URZ, UPT, UPT, URZ, URZ, URZ ;  /* 0x000000fffffff290 */ /* 0x000fe4000fffe0ff */
[----:B------:R-:W-:Y:S02]  /*3e80*/  @P3 MOV R11, R20 ;  /* 0x00000014000b3202 */ /* 0x000fe40000000f00 */
[----:B------:R-:W-:Y:S01]  /*3e90*/  @P3 LOP3.LUT R10, R21, 0xffff, RZ, 0xc0, !PT ;  /* 0x0000ffff150a3812 */ /* 0x000fe200078ec0ff */
[----:B--2---:R-:W-:Y:S06]  /*3ea0*/  @!P0 BRA `(.L_x_68) ;  /* 0x0000000000a48947 */ /* 0x004fec0003800000 */
[-C--:B-1----:R-:W-:Y:S01]  /*3eb0*/  IMAD.HI.U32 R0, R19, R7.reuse, RZ ;  /* 0x0000000713007227 */ /* 0x082fe200078e00ff */
[----:B------:R-:W-:Y:S02]  /*3ec0*/  ISETP.NE.AND P0, PT, R6, 0x1, PT ;  /* 0x000000010600780c */ /* 0x000fe40003f05270 */
[----:B------:R-:W-:Y:S01]  /*3ed0*/  ISETP.NE.AND P2, PT, R26, 0x1, PT ;  /* 0x000000011a00780c */ /* 0x000fe20003f45270 */
[----:B----4-:R-:W-:Y:S01]  /*3ee0*/  IMAD.HI.U32 R9, R24, R16, RZ ;  /* 0x0000001018097227 */ /* 0x010fe200078e00ff */
[----:B------:R-:W-:Y:S02]  /*3ef0*/  SHF.R.U32.HI R0, RZ, R18, R0 ;  /* 0x00000012ff007219 */ /* 0x000fe40000011600 */
[----:B------:R-:W-:Y:S01]  /*3f00*/  ISETP.NE.AND P4, PT, R3, 0x1, PT ;  /* 0x000000010300780c */ /* 0x000fe20003f85270 */
[----:B------:R-:W-:Y:S01]  /*3f10*/  IMAD.HI.U32 R13, R10, R7, RZ ;  /* 0x000000070a0d7227 */ /* 0x000fe200078e00ff */
[----:B------:R-:W-:Y:S02]  /*3f20*/  SHF.R.U32.HI R9, RZ, R17, R9 ;  /* 0x00000011ff097219 */ /* 0x000fe40000011609 */
[----:B------:R-:W-:Y:S01]  /*3f30*/  SEL R0, R19, R0, !P0 ;  /* 0x0000000013007207 */ /* 0x000fe20004000000 */
[----:B------:R-:W-:Y:S01]  /*3f40*/  IMAD.HI.U32 R12, R11, R16, RZ ;  /* 0x000000100b0c7227 */ /* 0x000fe200078e00ff */
[----:B------:R-:W-:Y:S03]  /*3f50*/  SEL R9, R24, R9, !P4 ;  /* 0x0000000918097207 */ /* 0x000fe60006000000 */
[-C--:B------:R-:W-:Y:S01]  /*3f60*/  IMAD.HI.U32 R8, R0, R4.reuse, RZ ;  /* 0x0000000400087227 */ /* 0x080fe200078e00ff */
[----:B------:R-:W-:Y:S03]  /*3f70*/  SHF.R.U32.HI R12, RZ, R17, R12 ;  /* 0x00000011ff0c7219 */ /* 0x000fe6000001160c */
[----:B------:R-:W-:Y:S01]  /*3f80*/  IMAD.HI.U32 R2, R9, R4, RZ ;  /* 0x0000000409027227 */ /* 0x000fe200078e00ff */
[-C--:B------:R-:W-:Y:S02]  /*3f90*/  @P2 SHF.R.U32.HI R0, RZ, R5.reuse, R8 ;  /* 0x00000005ff002219 */ /* 0x080fe40000011608 */
[----:B------:R-:W-:Y:S02]  /*3fa0*/  SHF.R.U32.HI R8, RZ, R18, R13 ;  /* 0x00000012ff087219 */ /* 0x000fe4000001160d */
[----:B------:R-:W-:Y:S01]  /*3fb0*/  @P2 SHF.R.U32.HI R9, RZ, R5, R2 ;  /* 0x00000005ff092219 */ /* 0x000fe20000011602 */
[----:B------:R-:W-:Y:S01]  /*3fc0*/  IMAD R0, R26, R0, RZ ;  /* 0x000000001a007224 */ /* 0x000fe200078e02ff */
[----:B------:R-:W-:Y:S02]  /*3fd0*/  SEL R8, R10, R8, !P0 ;  /* 0x000000080a087207 */ /* 0x000fe40004000000 */
[----:B------:R-:W-:Y:S01]  /*3fe0*/  SEL R2, R11, R12, !P4 ;  /* 0x0000000c0b027207 */ /* 0x000fe20006000000 */
[----:B------:R-:W-:Y:S01]  /*3ff0*/  IMAD R12, R26, R9, RZ ;  /* 0x000000091a0c7224 */ /* 0x000fe200078e02ff */
[C---:B------:R-:W-:Y:S01]  /*4000*/  ISETP.GE.AND P0, PT, R8.reuse, R0, PT ;  /* 0x000000000800720c */ /* 0x040fe20003f06270 */
[----:B------:R-:W-:Y:S03]  /*4010*/  IMAD.HI.U32 R0, R8, R4, RZ ;  /* 0x0000000408007227 */ /* 0x000fe600078e00ff */
[----:B------:R-:W-:Y:S02]  /*4020*/  ISETP.GE.OR P0, PT, R2, R12, P0 ;  /* 0x0000000c0200720c */ /* 0x000fe40000706670 */
[-C--:B------:R-:W-:Y:S04]  /*4030*/  SHF.R.U32.HI R0, RZ, R5.reuse, R0 ;  /* 0x00000005ff007219 */ /* 0x080fe80000011600 */
[----:B------:R-:W-:Y:S05]  /*4040*/  SEL R13, R8, R0, !P2 ;  /* 0x00000000080d7207 */ /* 0x000fea0005000000 */
[----:B------:R-:W-:Y:S02]  /*4050*/  IMAD.MOV R12, RZ, RZ, -R13 ;  /* 0x000000ffff0c7224 */ /* 0x000fe400078e0a0d */
[----:B------:R-:W-:Y:S04]  /*4060*/  @!P0 IMAD.HI.U32 R0, R2, R4, RZ ;  /* 0x0000000402008227 */ /* 0x000fe800078e00ff */
[----:B------:R-:W-:Y:S01]  /*4070*/  IMAD R12, R26, R12, R8 ;  /* 0x0000000c1a0c7224 */ /* 0x000fe200078e0208 */
[----:B------:R-:W-:Y:S04]  /*4080*/  @!P0 SHF.R.U32.HI R0, RZ, R5, R0 ;  /* 0x00000005ff008219 */ /* 0x000fe80000011600 */
[----:B------:R-:W-:Y:S04]  /*4090*/  @!P0 SEL R0, R2, R0, !P2 ;  /* 0x0000000002008207 */ /* 0x000fe80005000000 */
[----:B------:R-:W-:Y:S01]  /*40a0*/  @!P0 IADD3 R13, PT, PT, R13, -R0, RZ ;  /* 0x800000000d0d8210 */ /* 0x000fe20007ffe0ff */
[----:B------:R-:W-:Y:S01]  /*40b0*/  @!P0 IMAD R0, R9, R12, R0 ;  /* 0x0000000c09008224 */ /* 0x000fe200078e0200 */
[----:B------:R-:W-:Y:S01]  /*40c0*/  IADD3 R9, PT, PT, -R8, RZ, RZ ;  /* 0x000000ff08097210 */ /* 0x000fe20007ffe1ff */
[--C-:B------:R-:W-:Y:S02]  /*40d0*/  IMAD.MOV R12, RZ, RZ, -R2.reuse ;  /* 0x000000ffff0c7224 */ /* 0x100fe400078e0a02 */
[----:B------:R-:W-:Y:S02]  /*40e0*/  @!P0 IMAD R8, R13, R26, R2 ;  /* 0x0000001a0d088224 */ /* 0x000fe400078e0202 */
[----:B------:R-:W-:Y:S02]  /*40f0*/  @!P0 IMAD.MOV.U32 R2, RZ, RZ, R0 ;  /* 0x000000ffff028224 */ /* 0x000fe400078e0000 */
[----:B------:R-:W-:Y:S02]  /*4100*/  IMAD R11, R3, R12, R11 ;  /* 0x0000000c030b7224 */ /* 0x000fe400078e020b */
[----:B------:R-:W-:Y:S02]  /*4110*/  IMAD R10, R6, R9, R10 ;  /* 0x00000009060a7224 */ /* 0x000fe400078e020a */
[----:B------:R-:W-:Y:S02]  /*4120*/  IMAD R11, R2, R3, R11 ;  /* 0x00000003020b7224 */ /* 0x000fe400078e020b */
[----:B------:R-:W-:Y:S02]  /*4130*/  IMAD R10, R8, R6, R10 ;  /* 0x00000006080a7224 */ /* 0x000fe400078e020a */
.L_x_68:
[----:B------:R-:W-:Y:S05]  /*4140*/  BRA.U UP1, `(.L_x_69) ;  /* 0x0000000101107547 */ /* 0x000fea000b800000 */
[----:B------:R-:W-:Y:S04]  /*4150*/  MOV R2, UR6 ;  /* 0x0000000600027c02 */ /* 0x000fe80008000f00 */
[----:B------:R-:W-:Y:S04]  /*4160*/  SHF.L.U32 R2, R2, 0x1f, RZ ;  /* 0x0000001f02027819 */ /* 0x000fe800000006ff */
[----:B------:R-:W2:Y:S02]  /*4170*/  SYNCS.PHASECHK.TRANS64.TRYWAIT P0, [UR7+0x78], R2 ;  /* 0x00007802ff0075a7 */ /* 0x000ea40008001107 */
[----:B--2---:R-:W-:Y:S05]  /*4180*/  @!P0 BRA `(.L_x_70) ;  /* 0x0000006400008947 */ /* 0x004fea0003800000 */
.L_x_69:
[----:B------:R-:W-:Y:S01]  /*4190*/  R2UR UR43, R15 ;  /* 0x000000000f2b72ca */ /* 0x000fe200000e0000 */
[----:B------:R-:W-:Y:S01]  /*41a0*/  IMAD.MOV.U32 R32, RZ, RZ, 0x1 ;  /* 0x00000001ff207424 */ /* 0x000fe200078e00ff */
[----:B------:R-:W-:Y:S02]  /*41b0*/  R2UR UR42, R14 ;  /* 0x000000000e2a72ca */ /* 0x000fe400000e0000 */
[----:B------:R-:W-:Y:S02]  /*41c0*/  ISETP.NE.U32.AND P2, PT, RZ, UR4, PT ;  /* 0x00000004ff007c0c */ /* 0x000fe4000bf45070 */
[----:B------:R-:W-:Y:S02]  /*41d0*/  SHF.L.U32 R32, R32, 0x1f, RZ ;  /* 0x0000001f20207819 */ /* 0x000fe400000006ff */
[----:B------:R-:W-:Y:S05]  /*41e0*/  ISETP.NE.AND.EX P2, PT, RZ, UR5, PT, P2 ;  /* 0x00000005ff007c0c */ /* 0x000fea000bf45320 */
[----:B------:R-:W-:Y:S02]  /*41f0*/  USHF.L.U32 UR43, UR43, 0x7, URZ ;  /* 0x000000072b2b7899 */ /* 0x000fe400080006ff */
[----:B------:R-:W-:Y:S01]  /*4200*/  USHF.L.U32 UR42, UR42, 0x7, URZ ;  /* 0x000000072a2a7899 */ /* 0x000fe200080006ff */
[----:B------:R-:W-:Y:S11]  /*4210*/  BRA.U !UP3, `(.L_x_71) ;  /* 0x000000010b347547 */ /* 0x000ff6000b800000 */
[----:B------:R-:W-:Y:S01]  /*4220*/  UPLOP3.LUT UP0, UPT, UPT, UPT, UP2, 0x80, 0x8 ;  /* 0x000000000008789c */ /* 0x000fe20003f0f020 */
[----:B--2---:R-:W-:Y:S02]  /*4230*/  HFMA2 R0, -RZ, RZ, 0, 5.9604644775390625e-08 ;  /* 0x00000001ff007431 */ /* 0x004fe400000001ff */
[----:B------:R-:W-:Y:S03]  /*4240*/  IMAD.MOV.U32 R64, RZ, RZ, 0x1 ;  /* 0x00000001ff407424 */ /* 0x000fe600078e00ff */
[----:B------:R-:W-:Y:S05]  /*4250*/  PLOP3.LUT P0, PT, PT, PT, UP0, 0x80, 0x8 ;  /* 0x000000000008781c */ /* 0x000fea0003f0f008 */
[----:B------:R-:W2:Y:S01]  /*4260*/  @UP0 LDCU.64 UR10, c[0x0][0x888] ;  /* 0x00011100ff0a07ac */ /* 0x000ea20008000a00 */
[----:B------:R-:W-:Y:S07]  /*4270*/  @UP0 UIMAD UR8, UR36, UR4, URZ ;  /* 0x00000004240802a4 */ /* 0x000fee000f8e02ff */
[----:B------:R-:W-:Y:S01]  /*4280*/  @!P0 PRMT R64, R0, 0x7610, R64 ;  /* 0x0000761000408816 */ /* 0x000fe20000000040 */
[----:B--2---:R-:W-:Y:S03]  /*4290*/  @UP0 UIMAD.WIDE UR10, UR8, 0x4, UR10 ;  /* 0x00000004080a08a5 */ /* 0x004fe6000f8e020a */
[----:B------:R-:W2:Y:S03]  /*42a0*/  @!UP0 LDCU UR8, c[0x0][0x880] ;  /* 0x00011000ff0887ac */ /* 0x000ea60008000800 */
[----:B------:R-:W-:Y:S01]  /*42b0*/  IMAD.U32 R8, RZ, RZ, UR10 ;  /* 0x0000000aff087e24 */ /* 0x000fe2000f8e00ff */
[----:B------:R-:W-:Y:S05]  /*42c0*/  MOV R9, UR11 ;  /* 0x0000000b00097c02 */ /* 0x000fea0008000f00 */
[----:B-----5:R3:W5:Y:S02]  /*42d0*/  @P0 LDG.E R35, desc[UR46][R8.64] ;  /* 0x0000002e08230981 */ /* 0x020764000c1e1900 */
[----:B--23--:R-:W-:Y:S07]  /*42e0*/  @!P0 IMAD.U32 R35, RZ, RZ, UR8 ;  /* 0x00000008ff238e24 */ /* 0x00cfee000f8e00ff */
.L_x_71:
[----:B-----5:R-:W-:Y:S01]  /*42f0*/  @!P2 FSETP.EQ.AND P0, PT, R35, RZ, PT ;  /* 0x000000ff2300a20b */ /* 0x020fe20003f02000 */
[----:B------:R-:W-:Y:S01]  /*4300*/  @!UPT UIADD3 URZ, UPT, UPT, URZ, URZ, URZ ;  /* 0x000000fffffff290 */ /* 0x000fe2000fffe0ff */
[----:B------:R-:W-:Y:S11]  /*4310*/  @!P2 BRA `(.L_x_72) ;  /* 0x000000000014a947 */ /* 0x000ff60003800000 */
[----:B------:R-:W-:Y:S02]  /*4320*/  LOP3.LUT P2, RZ, R64, 0xff, RZ, 0xc0, !PT ;  /* 0x000000ff40ff7812 */ /* 0x000fe4000784c0ff */
[----:B------:R-:W-:Y:S04]  /*4330*/  PLOP3.LUT P0, PT, PT, PT, UP0, 0x80, 0x8 ;  /* 0x000000000008781c */ /* 0x000fe80003f0f008 */
[----:B------:R-:W-:Y:S07]  /*4340*/  PLOP3.LUT P0, PT, P0, PT, PT, 0x8, 0x80 ;  /* 0x000000000080781c */ /* 0x000fee000070e170 */
[----:B------:R-:W-:Y:S11]  /*4350*/  @P2 FSETP.EQ.AND P0, PT, R35, RZ, PT ;  /* 0x000000ff2300220b */ /* 0x000ff60003f02000 */
[----:B------:R-:W-:Y:S02]  /*4360*/  @!UPT UIADD3 URZ, UPT, UPT, URZ, URZ, URZ ;  /* 0x000000fffffff290 */ /* 0x000fe4000fffe0ff */
.L_x_72:
[----:B------:R-:W3:Y:S01]  /*4370*/  SYNCS.PHASECHK.TRANS64.TRYWAIT P2, [UR7+0x50], R32 ;  /* 0x00005020ff0075a7 */ /* 0x000ee20008041107 */
[----:B------:R-:W-:Y:S04]  /*4380*/  ELECT P4, URZ, PT ;  /* 0x0000000000ff782f */ /* 0x000fe80003880000 */
[----:B------:R-:W-:Y:S11]  /*4390*/  PLOP3.LUT P4, PT, P0, P4, PT, 0xf2, 0x2f ;  /* 0x00000000002f781c */ /* 0x000ff60000789e72 */
[----:B------:R-:W-:Y:S02]  /*43a0*/  @!UPT UIADD3 URZ, UPT, UPT, URZ, URZ, URZ ;  /* 0x000000fffffff290 */ /* 0x000fe4000fffe0ff */
[----:B-1----:R-:W-:Y:S05]  /*43b0*/  @!P4 IADD3 R8, P0, PT, R30, 0x580, RZ ;  /* 0x000005801e08c810 */ /* 0x002fea0007f1e0ff */
[----:B--2---:R-:W-:Y:S01]  /*43c0*/  @!P4 IMAD.X R2, RZ, RZ, R31, P0 ;  /* 0x000000ffff02c224 */ /* 0x004fe200000e061f */
[----:B---3--:R-:W-:Y:S07]  /*43d0*/  @!P2 BRA `(.L_x_73) ;  /* 0x000000600084a947 */ /* 0x008fee0003800000 */
.L_x_194:
[----:B------:R-:W-:Y:S01]  /*43e0*/  @!P4 R2UR UR9, R8 ;  /* 0x000000000809c2ca */ /* 0x000fe200000e0000 */
[----:B------:R-:W-:Y:S01]  /*43f0*/  VOTEU.ALL UP1, P4 ;  /* 0x0000000000ff7886 */ /* 0x000fe20002020000 */
[----:B------:R-:W-:Y:S01]  /*4400*/  @!P4 R2UR UR8, R2 ;  /* 0x000000000208c2ca */ /* 0x000fe200000e0000 */
[----:B-1----:R-:W-:Y:S01]  /*4410*/  @!P4 IMAD.MOV.U32 R0, RZ, RZ, 0x2000 ;  /* 0x00002000ff00c424 */ /* 0x002fe200078e00ff */
[----:B------:R-:W-:Y:S01]  /*4420*/  UMOV UR44, UR36 ;  /* 0x00000024002c7c82 */ /* 0x000fe20008000000 */
[----:B------:R-:W-:Y:S02]  /*4430*/  UPRMT UR21, UR37, 0x654, UR41 ;  /* 0x0000065425157896 */ /* 0x000fe40008000029 */
[----:B------:R-:W-:Y:S01]  /*4440*/  @!UP1 UIADD3 UR40, UPT, UPT, UR7, 0x200, URZ ;  /* 0x0000020007289890 */ /* 0x000fe2000fffe0ff */
[----:B------:R-:W-:Y:S05]  /*4450*/  VOTEU.ALL UP1, P4 ;  /* 0x0000000000ff7886 */ /* 0x000fea0002020000 */
[----:B------:R-:W-:Y:S01]  /*4460*/  IMAD.U32 R8, RZ, RZ, UR9 ;  /* 0x00000009ff087e24 */ /* 0x000fe2000f8e00ff */
[----:B------:R-:W-:Y:S01]  /*4470*/  UMOV UR9, 0x10000000 ;  /* 0x1000000000097882 */ /* 0x000fe20000000000 */
[----:B------:R-:W-:Y:S01]  /*4480*/  IMAD.U32 R9, RZ, RZ, UR8 ;  /* 0x00000008ff097e24 */ /* 0x000fe2000f8e00ff */
[----:B------:R-:W-:Y:S02]  /*4490*/  UMOV UR8, 0x0 ;  /* 0x0000000000087882 */ /* 0x000fe40000000000 */
[----:B------:R-:W-:Y:S02]  /*44a0*/  @!P4 R2UR UR10, R8 ;  /* 0x00000000080ac2ca */ /* 0x000fe400000e0000 */
[----:B------:R-:W-:Y:S02]  /*44b0*/  @!P4 R2UR UR11, R9 ;  /* 0x00000000090bc2ca */ /* 0x000fe400000e0000 */
[----:B------:R-:W-:Y:S05]  /*44c0*/  @!P4 IADD3 R8, P0, PT, R30, 0x580, RZ ;  /* 0x000005801e08c810 */ /* 0x000fea0007f1e0ff */
[----:B------:R-:W-:Y:S06]  /*44d0*/  @!P4 IMAD.X R2, RZ, RZ, R31, P0 ;  /* 0x000000ffff02c224 */ /* 0x000fec00000e061f */
[----:B------:R1:W-:Y:S01]  /*44e0*/  @!UP1 UTMALDG.3D [UR40], [UR10], desc[UR8] ;  /* 0x000008280a0095b4 */ /* 0x0003e20008011000 */
[----:B------:R1:W-:Y:S01]  /*44f0*/  @!P4 SYNCS.ARRIVE.TRANS64.RED.A0TR RZ, [UR7+0x30], R0 ;  /* 0x00003000ffffc9a7 */ /* 0x0003e20008300407 */
[----:B------:R-:W-:Y:S01]  /*4500*/  SYNCS.ARRIVE.TRANS64.RED.A1T0 RZ, [UR21], RZ ;  /* 0x000000ffffff79a7 */ /* 0x000fe20008100415 */
[----:B------:R-:W2:Y:S02]  /*4510*/  SYNCS.PHASECHK.TRANS64.TRYWAIT P2, [UR7+0x58], R32 ;  /* 0x00005820ff0075a7 */ /* 0x000ea40008041107 */
[----:B-12---:R-:W-:Y:S05]  /*4520*/  @!P2 BRA `(.L_x_74) ;  /* 0x000000600048a947 */ /* 0x006fea0003800000 */
.L_x_196:
[----:B------:R-:W-:Y:S01]  /*4530*/  @!P4 R2UR UR9, R8 ;  /* 0x000000000809c2ca */ /* 0x000fe200000e0000 */
[----:B------:R-:W-:Y:S01]  /*4540*/  VOTEU.ALL UP1, P4 ;  /* 0x0000000000ff7886 */ /* 0x000fe20002020000 */
[----:B------:R-:W-:Y:S01]  /*4550*/  @!P4 R2UR UR8, R2 ;  /* 0x000000000208c2ca */ /* 0x000fe200000e0000 */
[----:B-1----:R-:W-:Y:S01]  /*4560*/  @!P4 IMAD.MOV.U32 R0, RZ, RZ, 0x2000 ;  /* 0x00002000ff00c424 */ /* 0x002fe200078e00ff */
[----:B------:R-:W-:Y:S01]  /*4570*/  UMOV UR35, UR43 ;  /* 0x0000002b00237c82 */ /* 0x000fe20008000000 */
[----:B------:R-:W-:Y:S02]  /*4580*/  UPRMT UR15, UR37, 0x654, UR33 ;  /* 0x00000654250f7896 */ /* 0x000fe40008000021 */
[----:B------:R-:W-:Y:S02]  /*4590*/  @!UP1 UIADD3 UR34, UPT, UPT, UR42, 0x10, URZ ;  /* 0x000000102a229890 */ /* 0x000fe4000fffe0ff */
[----:B------:R-:W-:Y:S01]  /*45a0*/  @!UP1 UIADD3 UR32, UPT, UPT, UR7, 0x2200, URZ ;  /* 0x0000220007209890 */ /* 0x000fe2000fffe0ff */
[----:B------:R-:W-:Y:S03]  /*45b0*/  VOTEU.ALL UP1, P4 ;  /* 0x0000000000ff7886 */ /* 0x000fe60002020000 */
        /* <DEDUP_REMOVED lines=13> */
.L_x_198:
[----:B------:R-:W-:Y:S01]  /*4690*/  @!P4 R2UR UR9, R8 ;  /* 0x000000000809c2ca */ /* 0x000fe200000e0000 */
[----:B------:R-:W-:Y:S01]  /*46a0*/  VOTEU.ALL UP1, P4 ;  /* 0x0000000000ff7886 */ /* 0x000fe20002020000 */
[----:B------:R-:W-:Y:S01]  /*46b0*/  @!P4 R2UR UR8, R2 ;  /* 0x000000000208c2ca */ /* 0x000fe200000e0000 */
[----:B-1----:R-:W-:Y:S01]  /*46c0*/  @!P4 IMAD.MOV.U32 R0, RZ, RZ, 0x2000 ;  /* 0x00002000ff00c424 */ /* 0x002fe200078e00ff */
[----:B------:R-:W-:Y:S01]  /*46d0*/  UMOV UR27, UR43 ;  /* 0x0000002b001b7c82 */ /* 0x000fe20008000000 */
[----:B------:R-:W-:Y:S01]  /*46e0*/  UMOV UR28, UR36 ;  /* 0x00000024001c7c82 */ /* 0x000fe20008000000 */
[----:B------:R-:W-:Y:S02]  /*46f0*/  @!UP1 UIADD3 UR26, UPT, UPT, UR42, 0x20, URZ ;  /* 0x000000202a1a9890 */ /* 0x000fe4000fffe0ff */
[----:B------:R-:W-:Y:S01]  /*4700*/  @!UP1 UIADD3 UR24, UPT, UPT, UR7, 0x4200, URZ ;  /* 0x0000420007189890 */ /* 0x000fe2000fffe0ff */
[----:B------:R-:W-:Y:S01]  /*4710*/  VOTEU.ALL UP1, P4 ;  /* 0x0000000000ff7886 */ /* 0x000fe20002020000 */
[----:B------:R-:W-:Y:S03]  /*4720*/  UPRMT UR14, UR37, 0x654, UR25 ;  /* 0x00000654250e7896 */ /* 0x000fe60008000019 */
        /* <DEDUP_REMOVED lines=13> */
.L_x_200:
[----:B------:R-:W-:Y:S01]  /*4800*/  @!P4 R2UR UR9, R8 ;  /* 0x000000000809c2ca */ /* 0x000fe200000e0000 */
[----:B------:R-:W-:Y:S01]  /*4810*/  VOTEU.ALL UP1, P4 ;  /* 0x0000000000ff7886 */ /* 0x000fe20002020000 */
[----:B------:R-:W-:Y:S01]  /*4820*/  @!P4 R2UR UR8, R2 ;  /* 0x000000000208c2ca */ /* 0x000fe200000e0000 */
[----:B-1----:R-:W-:Y:S01]  /*4830*/  @!P4 IMAD.MOV.U32 R0, RZ, RZ, 0x2000 ;  /* 0x00002000ff00c424 */ /* 0x002fe200078e00ff */
[----:B------:R-:W-:Y:S01]  /*4840*/  UMOV UR19, UR43 ;  /* 0x0000002b00137c82 */ /* 0x000fe20008000000 */
[----:B------:R-:W-:Y:S01]  /*4850*/  UMOV UR20, UR36 ;  /* 0x0000002400147c82 */ /* 0x000fe20008000000 */
[----:B------:R-:W-:Y:S01]  /*4860*/  @!UP1 UIADD3 UR18, UPT, UPT, UR42, 0x30, URZ ;  /* 0x000000302a129890 */ /* 0x000fe2000fffe0ff */
[----:B------:R-:W-:Y:S01]  /*4870*/  SHF.L.U32 R14, RZ, 0x1f, RZ ;  /* 0x0000001fff0e7819 */ /* 0x000fe200000006ff */
        /* <DEDUP_REMOVED lines=16> */
.L_x_202:
[----:B------:R-:W-:Y:S01]  /*4980*/  @!P4 R2UR UR9, R8 ;  /* 0x000000000809c2ca */ /* 0x000fe200000e0000 */
[----:B------:R-:W-:Y:S01]  /*4990*/  VOTEU.ALL UP1, P4 ;  /* 0x0000000000ff7886 */ /* 0x000fe20002020000 */
[----:B------:R-:W-:Y:S01]  /*49a0*/  @!P4 R2UR UR8, R2 ;  /* 0x000000000208c2ca */ /* 0x000fe200000e0000 */
[----:B-1----:R-:W-:Y:S01]  /*49b0*/  @!P4 IMAD.MOV.U32 R0, RZ, RZ, 0x2000 ;  /* 0x00002000ff00c424 */ /* 0x002fe200078e00ff */
[----:B------:R-:W-:Y:S01]  /*49c0*/  UMOV UR18, 0x0 ;  /* 0x0000000000127882 */ /* 0x000fe20000000000 */
[----:B------:R-:W-:Y:S01]  /*49d0*/  UMOV UR19, 0x10000000 ;  /* 0x1000000000137882 */ /* 0x000fe20000000000 */
[----:B------:R-:W-:Y:S01]  /*49e0*/  @!UP1 UIADD3 UR10, UPT, UPT, UR42, 0x40, URZ ;  /* 0x000000402a0a9890 */ /* 0x000fe2000fffe0ff */
[----:B------:R-:W-:Y:S01]  /*49f0*/  UMOV UR11, UR43 ;  /* 0x0000002b000b7c82 */ /* 0x000fe20008000000 */
[----:B------:R-:W-:Y:S05]  /*4a00*/  UMOV UR12, UR36 ;  /* 0x00000024000c7c82 */ /* 0x000fea0008000000 */
[----:B------:R-:W-:Y:S01]  /*4a10*/  IMAD.U32 R8, RZ, RZ, UR9 ;  /* 0x00000009ff087e24 */ /* 0x000fe2000f8e00ff */
[----:B------:R-:W-:Y:S01]  /*4a20*/  UMOV UR9, UR41 ;  /* 0x0000002900097c82 */ /* 0x000fe20008000000 */
[----:B------:R-:W-:Y:S01]  /*4a30*/  IMAD.U32 R9, RZ, RZ, UR8 ;  /* 0x00000008ff097e24 */ /* 0x000fe2000f8e00ff */
[----:B------:R-:W-:Y:S02]  /*4a40*/  @!UP1 UIADD3 UR8, UPT, UPT, UR7, 0x200, URZ ;  /* 0x0000020007089890 */ /* 0x000fe4000fffe0ff */
[----:B------:R-:W-:Y:S01]  /*4a50*/  @!P4 R2UR UR22, R8 ;  /* 0x000000000816c2ca */ /* 0x000fe200000e0000 */
[----:B------:R-:W-:Y:S01]  /*4a60*/  VOTEU.ALL UP1, P4 ;  /* 0x0000000000ff7886 */ /* 0x000fe20002020000 */
        /* <DEDUP_REMOVED lines=8> */
.L_x_204:
        /* <DEDUP_REMOVED lines=23> */
.L_x_206:
[----:B------:R-:W2:Y:S01]  /*4c60*/  LDC.64 R12, c[0x0][0xb18] ;  /* 0x0002c600ff0c7b82 */ /* 0x000ea20000000a00 */
[----:B------:R-:W-:Y:S01]  /*4c70*/  @!P4 R2UR UR8, R2 ;  /* 0x000000000208c2ca */ /* 0x000fe200000e0000 */
[----:B------:R-:W-:Y:S01]  /*4c80*/  VOTEU.ALL UP1, P4 ;  /* 0x0000000000ff7886 */ /* 0x000fe20002020000 */
[----:B------:R-:W-:Y:S01]  /*4c90*/  @!P4 R2UR UR9, R8 ;  /* 0x000000000809c2ca */ /* 0x000fe200000e0000 */
[----:B-1----:R-:W-:Y:S01]  /*4ca0*/  @!P4 IMAD.MOV.U32 R0, RZ, RZ, 0x2000 ;  /* 0x00002000ff00c424 */ /* 0x002fe200078e00ff */
[----:B------:R-:W-:Y:S03]  /*4cb0*/  UMOV UR18, 0x0 ;  /* 0x0000000000127882 */ /* 0x000fe60000000000 */
[----:B------:R-:W1:Y:S01]  /*4cc0*/  @!P1 LDC R2, c[0x0][0xb0c] ;  /* 0x0002c300ff029b82 */ /* 0x000e620000000800 */
[----:B------:R-:W-:Y:S01]  /*4cd0*/  @!UP1 UIADD3 UR10, UPT, UPT, UR42, 0x60, URZ ;  /* 0x000000602a0a9890 */ /* 0x000fe2000fffe0ff */
[----:B------:R-:W-:Y:S01]  /*4ce0*/  @P3 SHF.R.U32.HI R27, RZ, 0x10, R21 ;  /* 0x00000010ff1b3819 */ /* 0x000fe20000011615 */
[----:B------:R-:W-:Y:S01]  /*4cf0*/  UMOV UR19, 0x10000000 ;  /* 0x1000000000137882 */ /* 0x000fe20000000000 */
[----:B------:R-:W-:Y:S01]  /*4d00*/  UMOV UR11, UR43 ;  /* 0x0000002b000b7c82 */ /* 0x000fe20008000000 */
[----:B------:R-:W-:Y:S01]  /*4d10*/  UMOV UR12, UR36 ;  /* 0x00000024000c7c82 */ /* 0x000fe20008000000 */
[----:B------:R-:W-:Y:S02]  /*4d20*/  VIADD R29, R29, 0x1 ;  /* 0x000000011d1d7836 */ /* 0x000fe40000000000 */
[----:B------:R-:W-:Y:S01]  /*4d30*/  IMAD.U32 R9, RZ, RZ, UR8 ;  /* 0x00000008ff097e24 */ /* 0x000fe2000f8e00ff */
[----:B------:R-:W-:Y:S01]  /*4d40*/  @!UP1 UIADD3 UR8, UPT, UPT, UR7, 0x4200, URZ ;  /* 0x0000420007089890 */ /* 0x000fe2000fffe0ff */
[----:B------:R-:W-:Y:S01]  /*4d50*/  IMAD.U32 R8, RZ, RZ, UR9 ;  /* 0x00000009ff087e24 */ /* 0x000fe2000f8e00ff */
[----:B------:R-:W-:Y:S01]  /*4d60*/  VOTEU.ALL UP1, P4 ;  /* 0x0000000000ff7886 */ /* 0x000fe20002020000 */
[----:B------:R-:W-:Y:S01]  /*4d70*/  UMOV UR9, UR25 ;  /* 0x0000001900097c82 */ /* 0x000fe20008000000 */
[----:B------:R-:W-:Y:S02]  /*4d80*/  @!P4 R2UR UR21, R9 ;  /* 0x000000000915c2ca */ /* 0x000fe400000e0000 */
[----:B------:R-:W-:Y:S02]  /*4d90*/  @!P4 R2UR UR20, R8 ;  /* 0x000000000814c2ca */ /* 0x000fe400000e0000 */
[----:B------:R-:W3:Y:S11]  /*4da0*/  LDC.64 R8, c[0x0][0xb10] ;  /* 0x0002c400ff087b82 */ /* 0x000ef60000000a00 */
[----:B------:R1:W-:Y:S01]  /*4db0*/  @!UP1 UTMALDG.3D [UR8], [UR20], desc[UR18] ;  /* 0x00001208140095b4 */ /* 0x0003e20008011000 */
[----:B------:R5:W-:Y:S01]  /*4dc0*/  @!P4 SYNCS.ARRIVE.TRANS64.RED.A0TR RZ, [UR7+0x40], R0 ;  /* 0x00004000ffffc9a7 */ /* 0x000be20008300407 */
[C---:B---3--:R-:W-:Y:S01]  /*4dd0*/  @!P1 IMAD.HI.U32 R8, R11.reuse, R8, RZ ;  /* 0x000000080b089227 */ /* 0x048fe200078e00ff */
[----:B--2---:R-:W-:Y:S02]  /*4de0*/  @!P1 ISETP.NE.AND P0, PT, R12, 0x1, PT ;  /* 0x000000010c00980c */ /* 0x004fe40003f05270 */
[----:B-1----:R-:W-:Y:S01]  /*4df0*/  @!P1 ISETP.NE.AND P2, PT, R2, 0x1, PT ;  /* 0x000000010200980c */ /* 0x002fe20003f45270 */
[----:B------:R-:W-:Y:S01]  /*4e00*/  SYNCS.ARRIVE.TRANS64.RED.A1T0 RZ, [UR14], RZ ;  /* 0x000000ffffff79a7 */ /* 0x000fe2000810040e */
[C---:B------:R-:W-:Y:S01]  /*4e10*/  @!P1 IMAD.HI.U32 R13, R10.reuse, R13, RZ ;  /* 0x0000000d0a0d9227 */ /* 0x040fe200078e00ff */
[----:B------:R-:W-:Y:S04]  /*4e20*/  @!P1 SHF.R.U32.HI R8, RZ, R9, R8 ;  /* 0x00000009ff089219 */ /* 0x000fe80000011608 */
[----:B------:R-:W-:Y:S01]  /*4e30*/  @!P1 SEL R8, R11, R8, !P2 ;  /* 0x000000080b089207 */ /* 0x000fe20005000000 */
[----:B------:R-:W1:Y:S01]  /*4e40*/  SYNCS.PHASECHK.TRANS64.TRYWAIT P5, [UR7+0x68], R14 ;  /* 0x0000680eff0075a7 */ /* 0x000e6200080a1107 */
[----:B-----5:R-:W2:Y:S02]  /*4e50*/  @!P1 LDC R0, c[0x0][0xb20] ;  /* 0x0002c800ff009b82 */ /* 0x020ea40000000800 */
[----:B--2---:R-:W-:Y:S04]  /*4e60*/  @!P1 SHF.R.U32.HI R0, RZ, R0, R13 ;  /* 0x00000000ff009219 */ /* 0x004fe8000001160d */
[----:B------:R-:W-:Y:S05]  /*4e70*/  @!P1 SEL R9, R10, R0, !P0 ;  /* 0x000000000a099207 */ /* 0x000fea0004000000 */
[----:B------:R-:W-:Y:S02]  /*4e80*/  @!P1 IMAD.IADD R0, R9, 0x1, -R8 ;  /* 0x0000000109009824 */ /* 0x000fe400078e0a08 */
[----:B------:R-:W-:Y:S02]  /*4e90*/  @!P1 IMAD.IADD R8, R8, 0x1, -R9 ;  /* 0x0000000108089824 */ /* 0x000fe400078e0a09 */
[----:B------:R-:W-:Y:S02]  /*4ea0*/  @!P1 IMAD R11, R0, R2, R11 ;  /* 0x00000002000b9224 */ /* 0x000fe400078e020b */
[----:B------:R-:W-:Y:S01]  /*4eb0*/  @!P1 IMAD R10, R8, R12, R10 ;  /* 0x0000000c080a9224 */ /* 0x000fe200078e020a */
[----:B-1----:R-:W-:Y:S06]  /*4ec0*/  @!P5 BRA `(.L_x_80) ;  /* 0x000000580070d947 */ /* 0x002fec0003800000 */
.L_x_208:
[----:B------:R-:W-:Y:S01]  /*4ed0*/  @!P4 IADD3 R2, P0, PT, R30, 0x580, RZ ;  /* 0x000005801e02c810 */ /* 0x000fe20007f1e0ff */
[----:B------:R-:W-:Y:S01]  /*4ee0*/  VOTEU.ALL UP1, P4 ;  /* 0x0000000000ff7886 */ /* 0x000fe20002020000 */
[----:B------:R-:W-:Y:S01]  /*4ef0*/  UMOV UR18, 0x0 ;  /* 0x0000000000127882 */ /* 0x000fe20000000000 */
[----:B------:R-:W-:Y:S01]  /*4f00*/  UMOV UR19, 0x10000000 ;  /* 0x1000000000137882 */ /* 0x000fe20000000000 */
[----:B------:R-:W-:Y:S01]  /*4f10*/  @!P4 R2UR UR9, R2 ;  /* 0x000000000209c2ca */ /* 0x000fe200000e0000 */
[----:B-1----:R-:W-:Y:S01]  /*4f20*/  @!P4 IMAD.X R0, RZ, RZ, R31, P0 ;  /* 0x000000ffff00c224 */ /* 0x002fe200000e061f */
[----:B------:R-:W-:Y:S01]  /*4f30*/  @!UP1 UIADD3 UR10, UPT, UPT, UR42, 0x70, URZ ;  /* 0x000000702a0a9890 */ /* 0x000fe2000fffe0ff */
[----:B------:R-:W-:Y:S01]  /*4f40*/  ISETP.NE.AND P0, PT, R29, 0x2, PT ;  /* 0x000000021d00780c */ /* 0x000fe20003f05270 */
[----:B------:R-:W-:Y:S01]  /*4f50*/  UMOV UR11, UR43 ;  /* 0x0000002b000b7c82 */ /* 0x000fe20008000000 */
[----:B------:R-:W-:Y:S01]  /*4f60*/  UMOV UR12, UR36 ;  /* 0x00000024000c7c82 */ /* 0x000fe20008000000 */
[----:B------:R-:W-:Y:S01]  /*4f70*/  @!P4 R2UR UR8, R0 ;  /* 0x000000000008c2ca */ /* 0x000fe200000e0000 */
[----:B------:R-:W-:Y:S01]  /*4f80*/  IMAD.IADD R14, R10, 0x1, R62 ;  /* 0x000000010a0e7824 */ /* 0x000fe200078e023e */
[----:B------:R-:W-:Y:S01]  /*4f90*/  @P3 R2UR UR36, R27 ;  /* 0x000000001b2432ca */ /* 0x000fe200000e0000 */
[----:B------:R-:W-:Y:S01]  /*4fa0*/  IMAD.IADD R15, R11, 0x1, R63 ;  /* 0x000000010b0f7824 */ /* 0x000fe200078e023f */
[----:B------:R-:W-:Y:S02]  /*4fb0*/  SEL R0, RZ, 0x1, P0 ;  /* 0x00000001ff007807 */ /* 0x000fe40000000000 */
[----:B------:R-:W-:Y:S01]  /*4fc0*/  SEL R29, R29, RZ, P0 ;  /* 0x000000ff1d1d7207 */ /* 0x000fe20000000000 */
[----:B------:R-:W-:Y:S01]  /*4fd0*/  IMAD.U32 R8, RZ, RZ, UR9 ;  /* 0x00000009ff087e24 */ /* 0x000fe2000f8e00ff */
[----:B------:R-:W-:Y:S01]  /*4fe0*/  UMOV UR9, UR17 ;  /* 0x0000001100097c82 */ /* 0x000fe20008000000 */
[----:B------:R-:W-:Y:S03]  /*4ff0*/  LOP3.LUT R28, R28, R0, RZ, 0x3c, !PT ;  /* 0x000000001c1c7212 */ /* 0x000fe600078e3cff */
[----:B------:R-:W-:Y:S01]  /*5000*/  @!P4 R2UR UR14, R8 ;  /* 0x00000000080ec2ca */ /* 0x000fe200000e0000 */
[----:B------:R-:W-:Y:S01]  /*5010*/  IMAD.U32 R9, RZ, RZ, UR8 ;  /* 0x00000008ff097e24 */ /* 0x000fe2000f8e00ff */
[----:B------:R-:W-:Y:S01]  /*5020*/  @!UP1 UIADD3 UR8, UPT, UPT, UR7, 0x6200, URZ ;  /* 0x0000620007089890 */ /* 0x000fe2000fffe0ff */
[----:B------:R-:W-:Y:S03]  /*5030*/  VOTEU.ALL UP1, P4 ;  /* 0x0000000000ff7886 */ /* 0x000fe60002020000 */
[----:B------:R-:W-:Y:S11]  /*5040*/  @!P4 R2UR UR15, R9 ;  /* 0x00000000090fc2ca */ /* 0x000ff600000e0000 */
[----:B------:R-:W-:Y:S02]  /*5050*/  @!UPT UIADD3 URZ, UPT, UPT, URZ, URZ, URZ ;  /* 0x000000fffffff290 */ /* 0x000fe4000fffe0ff */
[----:B------:R2:W-:Y:S01]  /*5060*/  @!UP1 UTMALDG.3D [UR8], [UR14], desc[UR18] ;  /* 0x000012080e0095b4 */ /* 0x0005e20008011000 */
[----:B------:R2:W-:Y:S01]  /*5070*/  @!P4 SYNCS.ARRIVE.TRANS64.RED.A0TR RZ, [UR7+0x48], R25 ;  /* 0x00004819ffffc9a7 */ /* 0x0005e20008300407 */
[----:B------:R-:W-:Y:S01]  /*5080*/  UPLOP3.LUT UP1, UPT, UPT, UPT, UPT, 0x80, 0x8 ;  /* 0x000000000008789c */ /* 0x000fe20003f2f070 */
[----:B------:R-:W-:Y:S01]  /*5090*/  SYNCS.ARRIVE.TRANS64.RED.A1T0 RZ, [UR13], RZ ;  /* 0x000000ffffff79a7 */ /* 0x000fe2000810040d */
[----:B------:R-:W-:Y:S09]  /*50a0*/  @P3 BRA `(.L_x_81) ;  /* 0xffffffec002c3947 */ /* 0x000ff2000383ffff */
[----:B------:R-:W1:Y:S02]  /*50b0*/  SYNCS.PHASECHK.TRANS64.TRYWAIT P0, [UR7+0x50], R32 ;  /* 0x00005020ff0075a7 */ /* 0x000e640008001107 */
[----:B-1----:R-:W-:Y:S05]  /*50c0*/  @!P0 BRA `(.L_x_82) ;  /* 0x0000005800088947 */ /* 0x002fea0003800000 */
.L_x_210:
[----:B------:R-:W3:Y:S02]  /*50d0*/  SYNCS.PHASECHK.TRANS64.TRYWAIT P0, [UR7+0x58], R32 ;  /* 0x00005820ff0075a7 */ /* 0x000ee40008001107 */
[----:B---3--:R-:W-:Y:S05]  /*50e0*/  @!P0 BRA `(.L_x_83) ;  /* 0x0000005800188947 */ /* 0x008fea0003800000 */
.L_x_212:
[----:B------:R-:W3:Y:S01]  /*50f0*/  SYNCS.PHASECHK.TRANS64.TRYWAIT P0, [UR7+0x60], R32 ;  /* 0x00006020ff0075a7 */ /* 0x000ee20008001107 */
[----:B-1----:R-:W-:Y:S01]  /*5100*/  HFMA2 R0, -RZ, RZ, 0, 5.9604644775390625e-08 ;  /* 0x00000001ff007431 */ /* 0x002fe200000001ff */
[----:B---3--:R-:W-:Y:S06]  /*5110*/  @!P0 BRA `(.L_x_84) ;  /* 0x0000005800248947 */ /* 0x008fec0003800000 */
.L_x_214:
[----:B-1----:R-:W-:Y:S02]  /*5120*/  MOV R2, UR7 ;  /* 0x0000000700027c02 */ /* 0x002fe40008000f00 */
[----:B------:R-:W-:-:S07]  /*5130*/  SHF.L.U32 R0, R0, 0x1f, RZ ;  /* 0x0000001f00007819 */ /* 0x000fce00000006ff */
.L_x_85:
[----:B-1----:R1:W3:Y:S02]  /*5140*/  SYNCS.PHASECHK.TRANS64.TRYWAIT P0, [R2+URZ+0x68], R0 ;  /* 0x00006800020075a7 */ /* 0x0022e400080011ff */
[----:B---3--:R-:W-:Y:S05]  /*5150*/  @!P0 NANOSLEEP.SYNCS 0x989680 ;  /* 0x009896800000895d */ /* 0x008fea0003900000 */
[----:B------:R-:W3:Y:S02]  /*5160*/  @!P0 SYNCS.PHASECHK.TRANS64 P0, [R2+URZ+0x68], R0 ;  /* 0x00006800020085a7 */ /* 0x000ee400080010ff */
[----:B--23--:R-:W-:Y:S05]  /*5170*/  @P0 EXIT ;  /* 0x000000000000094d */ /* 0x00cfea0003800000 */
[----:B------:R-:W-:Y:S05]  /*5180*/  BRA `(.L_x_85) ;  /* 0xfffffffc00ec7947 */ /* 0x000fea000383ffff */
.L_x_66:
[----:B------:R-:W-:-:S06]  /*5190*/  UISETP.GE.AND UP1, UPT, UR8, 0x4, UPT ;  /* 0x000000040800788c */ /* 0x000fcc000bf26270 */
[----:B------:R-:W-:-:S13]  /*51a0*/  PLOP3.LUT P0, PT, PT, PT, UP1, 0x80, 0x8 ;  /* 0x000000000008781c */ /* 0x000fda0003f0f018 */
[----:B------:R-:W-:Y:S05]  /*51b0*/  @!P0 EXIT ;  /* 0x000000000000894d */ /* 0x000fea0003800000 */
[----:B------:R-:W-:Y:S01]  /*51c0*/  BAR.SYNC.DEFER_BLOCKING 0x6, 0xa0 ;  /* 0x0182800000007b1d */ /* 0x000fe20000010000 */
[C---:B------:R-:W-:Y:S01]  /*51d0*/  IMAD.SHL.U32 R2, R76.reuse, 0x10, RZ ;  /* 0x000000104c027824 */ /* 0x040fe200078e00ff */
[C---:B------:R-:W-:Y:S01]  /*51e0*/  SHF.L.U32 R32, R76.reuse, 0x10, RZ ;  /* 0x000000104c207819 */ /* 0x040fe200000006ff */
[C---:B------:R-:W-:Y:S01]  /*51f0*/  IMAD.SHL.U32 R75, R76.reuse, 0x2, RZ ;  /* 0x000000024c4b7824 */ /* 0x040fe200078e00ff */
[----:B------:R-:W-:Y:S01]  /*5200*/  LOP3.LUT R77, R76, 0x60, RZ, 0xc0, !PT ;  /* 0x000000604c4d7812 */ /* 0x000fe200078ec0ff */
[----:B------:R-:W-:Y:S01]  /*5210*/  HFMA2 R71, -RZ, RZ, 0, 0 ;  /* 0x00000000ff477431 */ /* 0x000fe200000001ff */
[----:B------:R-:W-:Y:S02]  /*5220*/  UMOV UR48, 0x400 ;  /* 0x0000040000307882 */ /* 0x000fe40000000000 */
[----:B------:R-:W1:Y:S01]  /*5230*/  LDC R67, c[0x0][0x370] ;  /* 0x0000dc00ff437b82 */ /* 0x000e620000000800 */
[----:B------:R-:W-:Y:S01]  /*5240*/  ULEA UR48, UR37, UR48, 0x18 ;  /* 0x0000003025307291 */ /* 0x000fe2000f8ec0ff */
[----:B------:R-:W-:Y:S01]  /*5250*/  LOP3.LUT R3, R2, 0x60, RZ, 0xc0, !PT ;  /* 0x0000006002037812 */ /* 0x000fe200078ec0ff */
[----:B------:R-:W-:Y:S01]  /*5260*/  IMAD.MOV.U32 R31, RZ, RZ, RZ ;  /* 0x000000ffff1f7224 */ /* 0x000fe200078e00ff */
[----:B------:R-:W-:Y:S01]  /*5270*/  LOP3.LUT R74, R76, 0x2, RZ, 0xc0, !PT ;  /* 0x000000024c4a7812 */ /* 0x000fe200078ec0ff */
[----:B------:R-:W-:Y:S01]  /*5280*/  UIADD3 UR4, UPT, UPT, UR48, 0x200, URZ ;  /* 0x0000020030047890 */ /* 0x000fe2000fffe0ff */
[----:B------:R-:W-:Y:S01]  /*5290*/  LOP3.LUT R75, R3, 0xc, R75, 0xf8, !PT ;  /* 0x0000000c034b7812 */ /* 0x000fe200078ef84b */
[----:B------:R-:W-:Y:S01]  /*52a0*/  IMAD.MOV.U32 R80, RZ, RZ, RZ ;  /* 0x000000ffff507224 */ /* 0x000fe200078e00ff */
[----:B------:R-:W2:Y:S01]  /*52b0*/  LDC R28, c[0x0][0xb0c] ;  /* 0x0002c300ff1c7b82 */ /* 0x000ea20000000800 */
[----:B------:R-:W-:Y:S01]  /*52c0*/  LOP3.LUT R32, R32, 0x600000, RZ, 0xc0, !PT ;  /* 0x0060000020207812 */ /* 0x000fe200078ec0ff */
[----:B------:R-:W4:Y:S01]  /*52d0*/  LDCU.64 UR52, c[0x0][0x348] ;  /* 0x00006900ff3477ac */ /* 0x000f220008000a00 */
[----:B------:R-:W-:Y:S01]  /*52e0*/  IMAD.U32 R69, RZ, RZ, UR4 ;  /* 0x00000004ff457e24 */ /* 0x000fe2000f8e00ff */
[----:B------:R-:W-:-:S02]  /*52f0*/  LOP3.LUT R75, R75, 0x790, R2, 0xf8, !PT ;  /* 0x000007904b4b7812 */ /* 0x000fc400078ef802 */
[----:B------:R-:W-:Y:S01]  /*5300*/  LOP3.LUT R76, R76, 0x4, RZ, 0xc0, !PT ;  /* 0x000000044c4c7812 */ /* 0x000fe200078ec0ff */
[----:B------:R-:W1:Y:S01]  /*5310*/  LDCU.64 UR38, c[0x0][0x888] ;  /* 0x00011100ff2677ac */ /* 0x000e620008000a00 */
[----:B------:R-:W1:Y:S01]  /*5320*/  LDC R65, c[0x0][0xb20] ;  /* 0x0002c800ff417b82 */ /* 0x000e620000000800 */
[----:B------:R-:W3:Y:S01]  /*5330*/  LDS R0, [UR48+0x130] ;  /* 0x00013030ff007984 */ /* 0x000ee20008000800 */
[----:B------:R-:W-:Y:S01]  /*5340*/  LEA R75, R75, R69, 0x2 ;  /* 0x000000454b4b7211 */ /* 0x000fe200078e10ff */
[----:B------:R-:W1:Y:S01]  /*5350*/  LDCU.64 UR44, c[0x0][0x890] ;  /* 0x00011200ff2c77ac */ /* 0x000e620008000a00 */
[----:B------:R-:W-:-:S03]  /*5360*/  MOV R72, RZ ;  /* 0x000000ff00487202 */ /* 0x000fc60000000f00 */
[--C-:B------:R-:W-:Y:S01]  /*5370*/  IMAD R74, R74, -0x10, R75.reuse ;  /* 0xfffffff04a4a7824 */ /* 0x100fe200078e024b */
[----:B------:R-:W1:Y:S01]  /*5380*/  LDC R27, c[0x0][0xb30] ;  /* 0x0002cc00ff1b7b82 */ /* 0x000e620000000800 */
[----:B------:R-:W-:Y:S01]  /*5390*/  IMAD R73, R76, -0x10, R75 ;  /* 0xfffffff04c497824 */ /* 0x000fe200078e024b */
[----:B------:R-:W-:Y:S01]  /*53a0*/  UMOV UR49, URZ ;  /* 0x000000ff00317c82 */ /* 0x000fe20008000000 */
[----:B------:R-:W-:-:S05]  /*53b0*/  UMOV UR51, URZ ;  /* 0x000000ff00337c82 */ /* 0x000fca0008000000 */
[----:B------:R-:W1:Y:S08]  /*53c0*/  LDC.64 R60, c[0x0][0xb10] ;  /* 0x0002c400ff3c7b82 */ /* 0x000e700000000a00 */
[----:B------:R-:W1:Y:S08]  /*53d0*/  LDC.64 R24, c[0x0][0xb18] ;  /* 0x0002c600ff187b82 */ /* 0x000e700000000a00 */
[----:B------:R-:W1:Y:S08]  /*53e0*/  LDC.64 R22, c[0x0][0xb28] ;  /* 0x0002ca00ff167b82 */ /* 0x000e700000000a00 */
[----:B------:R-:W1:Y:S01]  /*53f0*/  LDC.64 R58, c[0x0][0x8b0] ;  /* 0x00022c00ff3a7b82 */ /* 0x000e620000000a00 */
[----:B---3--:R-:W-:-:S07]  /*5400*/  IMAD.IADD R32, R0, 0x1, R32 ;  /* 0x0000000100207824 */ /* 0x008fce00078e0220 */
[----:B------:R-:W3:Y:S08]  /*5410*/  LDC.64 R56, c[0x0][0x8a8] ;  /* 0x00022a00ff387b82 */ /* 0x000ef00000000a00 */
[----:B--2-4-:R-:W1:Y:S02]  /*5420*/  LDC R66, c[0x0][0x374] ;  /* 0x0000dd00ff427b82 */ /* 0x014e640000000800 */
.L_x_161:
[C---:B------:R-:W-:Y:S02]  /*5430*/  LEA R0, R80.reuse, UR48, 0x3 ;  /* 0x0000003050007c11 */ /* 0x040fe4000f8e18ff */
[----:B------:R-:W-:Y:S02]  /*5440*/  SHF.L.U32 R2, R71, 0x1f, RZ ;  /* 0x0000001f47027819 */ /* 0x000fe400000006ff */
[----:B------:R-:W-:Y:S02]  /*5450*/  LEA R16, R80, UR48, 0x4 ;  /* 0x0000003050107c11 */ /* 0x000fe4000f8e20ff */
[----:B------:R-:W2:Y:S02]  /*5460*/  SYNCS.PHASECHK.TRANS64.TRYWAIT P0, [R0+URZ+0x80], R2 ;  /* 0x00008002000075a7 */ /* 0x000ea400080011ff */
[----:B--23--:R-:W-:Y:S05]  /*5470*/  @!P0 BRA `(.L_x_86) ;  /* 0x0000005400648947 */ /* 0x00cfea0003800000 */
.L_x_215:
[----:B------:R-:W4:Y:S01]  /*5480*/  LDC.64 R10, c[0x0][0xb10] ;  /* 0x0002c400ff0a7b82 */ /* 0x000f220000000a00 */
[----:B------:R-:W3:Y:S01]  /*5490*/  LDS.128 R16, [R16+0x110] ;  /* 0x0001100010107984 */ /* 0x000ee20000000c00 */
[----:B-1----:R-:W-:Y:S01]  /*54a0*/  ISETP.NE.AND P1, PT, R27, 0x1, PT ;  /* 0x000000011b00780c */ /* 0x002fe20003f25270 */
[----:B--2---:R-:W-:Y:S01]  /*54b0*/  VIADD R0, R0, 0x90 ;  /* 0x0000009000007836 */ /* 0x004fe20000000000 */
[----:B------:R-:W-:Y:S04]  /*54c0*/  ISETP.GE.AND P0, PT, R26, 0x1, PT ;  /* 0x000000011a00780c */ /* 0x000fe80003f06270 */
[----:B------:R-:W1:Y:S01]  /*54d0*/  LDC.64 R8, c[0x0][0xb18] ;  /* 0x0002c600ff087b82 */ /* 0x000e620000000a00 */
[----:B------:R-:W-:Y:S01]  /*54e0*/  PRMT R0, RZ, 0x654, R0 ;  /* 0x00000654ff007816 */ /* 0x000fe20000000000 */
[----:B------:R-:W-:Y:S01]  /*54f0*/  @!PT LDS RZ, [RZ] ;  /* 0x00000000fffff984 */ /* 0x000fe20000000800 */
[----:B------:R-:W-:Y:S01]  /*5500*/  @!PT LDS RZ, [RZ] ;  /* 0x00000000fffff984 */ /* 0x000fe20000000800 */
[----:B------:R-:W-:Y:S01]  /*5510*/  @!PT LDS RZ, [RZ] ;  /* 0x00000000fffff984 */ /* 0x000fe20000000800 */
[----:B------:R-:W-:Y:S01]  /*5520*/  @!PT LDS RZ, [RZ] ;  /* 0x00000000fffff984 */ /* 0x000fe20000000800 */
[----:B------:R2:W-:Y:S06]  /*5530*/  MEMBAR.ALL.CTA ;  /* 0x0000000000007992 */ /* 0x0005ec0000008000 */
[----:B--2---:R-:W2:Y:S01]  /*5540*/  FENCE.VIEW.ASYNC.S ;  /* 0x00000000000073c6 */ /* 0x004ea20000000000 */
[----:B------:R-:W1:Y:S08]  /*5550*/  @!P1 LDC R12, c[0x0][0xb20] ;  /* 0x0002c800ff0c9b82 */ /* 0x000e700000000800 */
[----:B------:R-:W1:Y:S01]  /*5560*/  @!P1 LDC R7, c[0x0][0xb0c] ;  /* 0x0002c300ff079b82 */ /* 0x000e620000000800 */
[----:B--2---:R2:W-:Y:S01]  /*5570*/  SYNCS.ARRIVE.TRANS64.RED.A1T0 RZ, [R0+URZ], RZ ;  /* 0x000000ff00ff79a7 */ /* 0x0045e200081004ff */
[----:B---3--:R-:W-:Y:S04]  /*5580*/  LOP3.LUT P4, RZ, R18, 0x1, RZ, 0xc0, !PT ;  /* 0x0000000112ff7812 */ /* 0x008fe8000788c0ff */
[----:B------:R-:W-:Y:S09]  /*5590*/  P2R R78, PR, RZ, 0x10 ;  /* 0x00000010ff4e7803 */ /* 0x000ff20000000000 */
[----:B------:R-:W-:Y:S02]  /*55a0*/  @P4 MOV R30, R16 ;  /* 0x00000010001e4202 */ /* 0x000fe40000000f00 */
[----:B------:R-:W-:Y:S01]  /*55b0*/  @P4 LOP3.LUT R29, R17, 0xffff, RZ, 0xc0, !PT ;  /* 0x0000ffff111d4812 */ /* 0x000fe200078ec0ff */
[----:B--2-4-:R-:W-:Y:S06]  /*55c0*/  @!P0 BRA `(.L_x_87) ;  /* 0x0000000000a48947 */ /* 0x014fec0003800000 */
[----:B------:R-:W-:Y:S01]  /*55d0*/  IMAD.HI.U32 R0, R66, R25, RZ ;  /* 0x0000001942007227 */ /* 0x000fe200078e00ff */
[----:B------:R-:W-:Y:S02]  /*55e0*/  ISETP.NE.AND P0, PT, R24, 0x1, PT ;  /* 0x000000011800780c */ /* 0x000fe40003f05270 */
[----:B------:R-:W-:Y:S01]  /*55f0*/  ISETP.NE.AND P2, PT, R26, 0x1, PT ;  /* 0x000000011a00780c */ /* 0x000fe20003f45270 */
[----:B------:R-:W-:Y:S01]  /*5600*/  IMAD.HI.U32 R4, R67, R60, RZ ;  /* 0x0000003c43047227 */ /* 0x000fe200078e00ff */
[----:B------:R-:W-:Y:S02]  /*5610*/  SHF.R.U32.HI R0, RZ, R65, R0 ;  /* 0x00000041ff007219 */ /* 0x000fe40000011600 */
[----:B------:R-:W-:Y:S01]  /*5620*/  ISETP.NE.AND P3, PT, R28, 0x1, PT ;  /* 0x000000011c00780c */ /* 0x000fe20003f65270 */
[----:B------:R-:W-:Y:S01]  /*5630*/  IMAD.HI.U32 R6, R29, R25, RZ ;  /* 0x000000191d067227 */ /* 0x000fe200078e00ff */
[-C--:B------:R-:W-:Y:S02]  /*5640*/  SHF.R.U32.HI R4, RZ, R61.reuse, R4 ;  /* 0x0000003dff047219 */ /* 0x080fe40000011604 */
[----:B------:R-:W-:Y:S01]  /*5650*/  SEL R0, R66, R0, !P0 ;  /* 0x0000000042007207 */ /* 0x000fe20004000000 */
[----:B------:R-:W-:Y:S01]  /*5660*/  IMAD.HI.U32 R5, R30, R60, RZ ;  /* 0x0000003c1e057227 */ /* 0x000fe200078e00ff */
[----:B------:R-:W-:Y:S03]  /*5670*/  SEL R4, R67, R4, !P3 ;  /* 0x0000000443047207 */ /* 0x000fe60005800000 */
[-C--:B------:R-:W-:Y:S01]  /*5680*/  IMAD.HI.U32 R3, R0, R22.reuse, RZ ;  /* 0x0000001600037227 */ /* 0x080fe200078e00ff */
[----:B------:R-:W-:Y:S03]  /*5690*/  SHF.R.U32.HI R5, RZ, R61, R5 ;  /* 0x0000003dff057219 */ /* 0x000fe60000011605 */
[----:B------:R-:W-:Y:S01]  /*56a0*/  IMAD.HI.U32 R2, R4, R22, RZ ;  /* 0x0000001604027227 */ /* 0x000fe200078e00ff */
[----:B------:R-:W-:Y:S02]  /*56b0*/  @P2 SHF.R.U32.HI R0, RZ, R23, R3 ;  /* 0x00000017ff002219 */ /* 0x000fe40000011603 */
[----:B------:R-:W-:Y:S02]  /*56c0*/  SHF.R.U32.HI R3, RZ, R65, R6 ;  /* 0x00000041ff037219 */ /* 0x000fe40000011606 */
[----:B------:R-:W-:Y:S01]  /*56d0*/  @P2 SHF.R.U32.HI R4, RZ, R23, R2 ;  /* 0x00000017ff042219 */ /* 0x000fe20000011602 */
[----:B------:R-:W-:Y:S01]  /*56e0*/  IMAD R0, R26, R0, RZ ;  /* 0x000000001a007224 */ /* 0x000fe200078e02ff */
[----:B------:R-:W-:Y:S02]  /*56f0*/  SEL R3, R29, R3, !P0 ;  /* 0x000000031d037207 */ /* 0x000fe40004000000 */
[----:B------:R-:W-:Y:S01]  /*5700*/  SEL R2, R30, R5, !P3 ;  /* 0x000000051e027207 */ /* 0x000fe20005800000 */
[----:B------:R-:W-:Y:S01]  /*5710*/  IMAD R5, R26, R4, RZ ;  /* 0x000000041a057224 */ /* 0x000fe200078e02ff */
[C---:B------:R-:W-:Y:S01]  /*5720*/  ISETP.GE.AND P0, PT, R3.reuse, R0, PT ;  /* 0x000000000300720c */ /* 0x040fe20003f06270 */
[C---:B------:R-:W-:Y:S03]  /*5730*/  IMAD.HI.U32 R0, R3.reuse, R22, RZ ;  /* 0x0000001603007227 */ /* 0x040fe600078e00ff */
[C---:B------:R-:W-:Y:S02]  /*5740*/  ISETP.GE.OR P0, PT, R2.reuse, R5, P0 ;  /* 0x000000050200720c */ /* 0x040fe40000706670 */
[----:B------:R-:W-:Y:S04]  /*5750*/  SHF.R.U32.HI R0, RZ, R23, R0 ;  /* 0x00000017ff007219 */ /* 0x000fe80000011600 */
[C---:B------:R-:W-:Y:S05]  /*5760*/  SEL R6, R3.reuse, R0, !P2 ;  /* 0x0000000003067207 */ /* 0x040fea0005000000 */
        /* <DEDUP_REMOVED lines=14> */
[----:B------:R-:W-:Y:S07]  /*5850*/  IMAD R29, R3, R24, R29 ;  /* 0x00000018031d7224 */ /* 0x000fee00078e021d */
.L_x_87:
[----:B-1----:R-:W-:Y:S01]  /*5860*/  @!P1 ISETP.NE.AND P0, PT, R8, 0x1, PT ;  /* 0x000000010800980c */ /* 0x002fe20003f05270 */
[----:B------:R-:W-:Y:S01]  /*5870*/  @!P1 IMAD.HI.U32 R2, R29, R9, RZ ;  /* 0x000000091d029227 */ /* 0x000fe200078e00ff */
[----:B------:R-:W-:Y:S01]  /*5880*/  R2UR UR42, R15 ;  /* 0x000000000f2a72ca */ /* 0x000fe200000e0000 */
[----:B------:R-:W-:Y:S01]  /*5890*/  BSSY.RECONVERGENT B6, `(.L_x_88) ;  /* 0x0000031000067945 */ /* 0x000fe20003800200 */
[----:B------:R-:W-:Y:S01]  /*58a0*/  R2UR UR41, R14 ;  /* 0x000000000e2972ca */ /* 0x000fe200000e0000 */
[----:B------:R-:W-:Y:S01]  /*58b0*/  @!P1 IMAD.HI.U32 R0, R30, R10, RZ ;  /* 0x0000000a1e009227 */ /* 0x000fe200078e00ff */
[----:B------:R-:W-:Y:S02]  /*58c0*/  @!P1 SHF.R.U32.HI R2, RZ, R12, R2 ;  /* 0x0000000cff029219 */ /* 0x000fe40000011602 */
[----:B------:R-:W-:Y:S01]  /*58d0*/  @!P1 ISETP.NE.AND P2, PT, R7, 0x1, PT ;  /* 0x000000010700980c */ /* 0x000fe20003f45270 */
[----:B------:R-:W-:Y:S01]  /*58e0*/  VIADD R80, R80, 0x1 ;  /* 0x0000000150507836 */ /* 0x000fe20000000000 */
[----:B------:R-:W-:Y:S02]  /*58f0*/  @!P1 SEL R2, R29, R2, !P0 ;  /* 0x000000021d029207 */ /* 0x000fe40004000000 */
[----:B------:R-:W-:Y:S02]  /*5900*/  @!P1 SHF.R.U32.HI R0, RZ, R11, R0 ;  /* 0x0000000bff009219 */ /* 0x000fe40000011600 */
[----:B------:R-:W-:Y:S01]  /*5910*/  LOP3.LUT P0, RZ, R69, 0x1b0, RZ, 0xc0, !PT ;  /* 0x000001b045ff7812 */ /* 0x000fe2000780c0ff */
[----:B------:R-:W-:Y:S01]  /*5920*/  USHF.L.U32 UR42, UR42, 0x7, URZ ;  /* 0x000000072a2a7899 */ /* 0x000fe200080006ff */
[----:B------:R-:W-:Y:S01]  /*5930*/  @!P1 SEL R3, R30, R0, !P2 ;  /* 0x000000001e039207 */ /* 0x000fe20005000000 */
[----:B------:R-:W-:Y:S01]  /*5940*/  USHF.L.U32 UR41, UR41, 0x7, URZ ;  /* 0x0000000729297899 */ /* 0x000fe200080006ff */
[----:B------:R-:W-:Y:S03]  /*5950*/  @P4 SHF.R.U32.HI R70, RZ, 0x10, R17 ;  /* 0x00000010ff464819 */ /* 0x000fe60000011611 */
[----:B------:R-:W-:Y:S02]  /*5960*/  @!P1 IMAD.IADD R0, R2, 0x1, -R3 ;  /* 0x0000000102009824 */ /* 0x000fe400078e0a03 */
[----:B------:R-:W-:Y:S02]  /*5970*/  @!P1 IMAD.IADD R2, R3, 0x1, -R2 ;  /* 0x0000000103029824 */ /* 0x000fe400078e0a02 */
[----:B------:R-:W-:Y:S02]  /*5980*/  @!P1 IMAD R30, R0, R7, R30 ;  /* 0x00000007001e9224 */ /* 0x000fe400078e021e */
[----:B------:R-:W-:Y:S01]  /*5990*/  @!P1 IMAD R29, R2, R8, R29 ;  /* 0x00000008021d9224 */ /* 0x000fe200078e021d */
[----:B------:R-:W-:Y:S06]  /*59a0*/  @!P0 BRA `(.L_x_89) ;  /* 0x00000000007c8947 */ /* 0x000fec0003800000 */
[----:B------:R-:W1:Y:S01]  /*59b0*/  LDCU.64 UR8, c[0x4][0x80] ;  /* 0x01001000ff0877ac */ /* 0x000e620008000a00 */
[----:B------:R-:W-:Y:S01]  /*59c0*/  MOV R2, 0x0 ;  /* 0x0000000000027802 */ /* 0x000fe20000000f00 */
[----:B------:R-:W-:Y:S02]  /*59d0*/  HFMA2 R12, -RZ, RZ, 0, 5.9604644775390625e-08 ;  /* 0x00000001ff0c7431 */ /* 0x000fe400000001ff */
[----:B------:R-:W-:Y:S01]  /*59e0*/  IMAD.MOV.U32 R8, RZ, RZ, 0x70 ;  /* 0x00000070ff087424 */ /* 0x000fe200078e00ff */
[----:B------:R2:W3:Y:S01]  /*59f0*/  LDC.64 R14, c[0x4][R2] ;  /* 0x01000000020e7b82 */ /* 0x0004e20000000a00 */
[----:B------:R-:W4:Y:S01]  /*5a00*/  LDCU.64 UR6, c[0x4][0x88] ;  /* 0x01001100ff0677ac */ /* 0x000f220008000a00 */
[----:B------:R-:W-:Y:S01]  /*5a10*/  IMAD.MOV.U32 R13, RZ, RZ, RZ ;  /* 0x000000ffff0d7224 */ /* 0x000fe200078e00ff */
[----:B------:R-:W2:Y:S01]  /*5a20*/  LDCU.64 UR4, c[0x4][0x8] ;  /* 0x01000100ff0477ac */ /* 0x000ea20008000a00 */
[----:B-1----:R-:W-:Y:S01]  /*5a30*/  MOV R5, UR9 ;  /* 0x0000000900057c02 */ /* 0x002fe20008000f00 */
[----:B------:R-:W-:Y:S01]  /*5a40*/  IMAD.U32 R4, RZ, RZ, UR8 ;  /* 0x00000008ff047e24 */ /* 0x000fe2000f8e00ff */
[----:B----4-:R-:W-:Y:S01]  /*5a50*/  MOV R7, UR7 ;  /* 0x0000000700077c02 */ /* 0x010fe20008000f00 */
[----:B------:R-:W-:Y:S01]  /*5a60*/  IMAD.U32 R6, RZ, RZ, UR6 ;  /* 0x00000006ff067e24 */ /* 0x000fe2000f8e00ff */
[----:B--2---:R-:W-:Y:S01]  /*5a70*/  MOV R11, UR5 ;  /* 0x00000005000b7c02 */ /* 0x004fe20008000f00 */
[----:B------:R-:W-:Y:S02]  /*5a80*/  IMAD.U32 R10, RZ, RZ, UR4 ;  /* 0x00000004ff0a7e24 */ /* 0x000fe4000f8e00ff */
[----:B------:R-:W-:Y:S07]  /*5a90*/  LEPC R20, `(.L_x_90) ;  /* 0x000000001014794e */ /* 0x000fee0000000000 */
[----:B---3-5:R-:W-:Y:S05]  /*5aa0*/  CALL.ABS.NOINC R14 ;  /* 0x000000000e007343 */ /* 0x028fea0003c00000 */
.L_x_90:
[----:B------:R-:W1:Y:S01]  /*5ab0*/  LDCU.64 UR8, c[0x4][0x80] ;  /* 0x01001000ff0877ac */ /* 0x000e620008000a00 */
[----:B------:R-:W2:Y:S01]  /*5ac0*/  LDC.64 R2, c[0x4][R2] ;  /* 0x0100000002027b82 */ /* 0x000ea20000000a00 */
[----:B------:R-:W-:Y:S02]  /*5ad0*/  HFMA2 R12, -RZ, RZ, 0, 5.9604644775390625e-08 ;  /* 0x00000001ff0c7431 */ /* 0x000fe400000001ff */
[----:B------:R-:W-:Y:S02]  /*5ae0*/  IMAD.MOV.U32 R8, RZ, RZ, 0x70 ;  /* 0x00000070ff087424 */ /* 0x000fe400078e00ff */
[----:B------:R-:W-:Y:S01]  /*5af0*/  IMAD.MOV.U32 R13, RZ, RZ, RZ ;  /* 0x000000ffff0d7224 */ /* 0x000fe200078e00ff */
[----:B------:R-:W3:Y:S01]  /*5b00*/  LDCU.64 UR6, c[0x4][0x88] ;  /* 0x01001100ff0677ac */ /* 0x000ee20008000a00 */
[----:B------:R-:W4:Y:S01]  /*5b10*/  LDCU.64 UR4, c[0x4][0x8] ;  /* 0x01000100ff0477ac */ /* 0x000f220008000a00 */
[----:B-1----:R-:W-:Y:S02]  /*5b20*/  MOV R4, UR8 ;  /* 0x0000000800047c02 */ /* 0x002fe40008000f00 */
[----:B------:R-:W-:Y:S02]  /*5b30*/  MOV R5, UR9 ;  /* 0x0000000900057c02 */ /* 0x000fe40008000f00 */
[----:B---3--:R-:W-:Y:S01]  /*5b40*/  MOV R7, UR7 ;  /* 0x0000000700077c02 */ /* 0x008fe20008000f00 */
[----:B------:R-:W-:Y:S01]  /*5b50*/  IMAD.U32 R6, RZ, RZ, UR6 ;  /* 0x00000006ff067e24 */ /* 0x000fe2000f8e00ff */
[----:B----4-:R-:W-:Y:S01]  /*5b60*/  MOV R11, UR5 ;  /* 0x00000005000b7c02 */ /* 0x010fe20008000f00 */
[----:B------:R-:W-:Y:S02]  /*5b70*/  IMAD.U32 R10, RZ, RZ, UR4 ;  /* 0x00000004ff0a7e24 */ /* 0x000fe4000f8e00ff */
[----:B------:R-:W-:Y:S07]  /*5b80*/  LEPC R20, `(.L_x_89) ;  /* 0x000000001014794e */ /* 0x000fee0000000000 */
[----:B--2---:R-:W-:Y:S05]  /*5b90*/  CALL.ABS.NOINC R2 ;  /* 0x0000000002007343 */ /* 0x004fea0003c00000 */
.L_x_89:
[----:B------:R-:W-:Y:S05]  /*5ba0*/  BSYNC.RECONVERGENT B6 ;  /* 0x0000000000067941 */ /* 0x000fea0003800200 */
.L_x_88:
[----:B------:R-:W-:Y:S01]  /*5bb0*/  ISETP.NE.U32.AND P4, PT, R58, RZ, PT ;  /* 0x000000ff3a00720c */ /* 0x000fe20003f85070 */
[----:B------:R-:W-:Y:S01]  /*5bc0*/  UISETP.NE.AND UP2, UPT, UR50, URZ, UPT ;  /* 0x000000ff3200728c */ /* 0x000fe2000bf45270 */
[----:B------:R-:W-:Y:S01]  /*5bd0*/  ISETP.NE.U32.AND P2, PT, RZ, UR38, PT ;  /* 0x00000026ff007c0c */ /* 0x000fe2000bf45070 */
[----:B------:R-:W-:Y:S01]  /*5be0*/  UISETP.NE.U32.AND UP1, UPT, UR44, URZ, UPT ;  /* 0x000000ff2c00728c */ /* 0x000fe2000bf25070 */
[----:B------:R-:W-:Y:S01]  /*5bf0*/  ISETP.NE.AND.EX P4, PT, R59, RZ, PT, P4 ;  /* 0x000000ff3b00720c */ /* 0x000fe20003f85340 */
[----:B------:R-:W-:Y:S01]  /*5c00*/  UPLOP3.LUT UP0, UPT, UPT, UPT, UPT, 0x40, 0x4 ;  /* 0x000000000004789c */ /* 0x000fe20003f0e870 */
[----:B------:R-:W-:Y:S01]  /*5c10*/  ISETP.NE.AND.EX P2, PT, RZ, UR39, PT, P2 ;  /* 0x00000027ff007c0c */ /* 0x000fe2000bf45320 */
[----:B------:R-:W-:Y:S01]  /*5c20*/  UISETP.NE.AND.EX UP1, UPT, UR45, URZ, UPT, UP1 ;  /* 0x000000ff2d00728c */ /* 0x000fe2000bf25310 */
[----:B------:R-:W-:Y:S04]  /*5c30*/  PLOP3.LUT P1, PT, PT, PT, UP2, 0x80, 0x8 ;  /* 0x000000000008781c */ /* 0x000fe80003f2f028 */
[----:B------:R-:W-:Y:S06]  /*5c40*/  @UP2 UPLOP3.LUT UP0, UPT, UPT, UPT, UP1, 0x80, 0x8 ;  /* 0x000000000008289c */ /* 0x000fec0003f0f010 */
[----:B------:R-:W-:Y:S01]  /*5c50*/  PLOP3.LUT P0, PT, PT, PT, UP0, 0x80, 0x8 ;  /* 0x000000000008781c */ /* 0x000fe20003f0f008 */
[----:B------:R-:W-:Y:S01]  /*5c60*/  @!UPT UIADD3 URZ, UPT, UPT, URZ, URZ, URZ ;  /* 0x000000fffffff290 */ /* 0x000fe2000fffe0ff */
[----:B------:R-:W-:Y:S11]  /*5c70*/  BRA.U !UP1, `(.L_x_91) ;  /* 0x0000000109387547 */ /* 0x000ff6000b800000 */
[----:B------:R-:W-:Y:S01]  /*5c80*/  UISETP.NE.U32.AND UP0, UPT, UR38, URZ, UPT ;  /* 0x000000ff2600728c */ /* 0x000fe2000bf05070 */
[----:B------:R-:W-:Y:S02]  /*5c90*/  HFMA2 R0, -RZ, RZ, 0, 5.9604644775390625e-08 ;  /* 0x00000001ff007431 */ /* 0x000fe400000001ff */
[----:B------:R-:W-:Y:S01]  /*5ca0*/  IMAD.MOV.U32 R64, RZ, RZ, 0x1 ;  /* 0x00000001ff407424 */ /* 0x000fe200078e00ff */
[----:B------:R-:W-:Y:S06]  /*5cb0*/  UISETP.NE.AND.EX UP0, UPT, UR39, URZ, UPT, UP0 ;  /* 0x000000ff2700728c */ /* 0x000fec000bf05300 */
[----:B------:R-:W-:Y:S05]  /*5cc0*/  PLOP3.LUT P3, PT, PT, PT, UP0, 0x80, 0x8 ;  /* 0x000000000008781c */ /* 0x000fea0003f6f008 */
[----:B------:R-:W1:Y:S01]  /*5cd0*/  @UP0 LDCU.64 UR6, c[0x0][0x888] ;  /* 0x00011100ff0607ac */ /* 0x000e620008000a00 */
[----:B------:R-:W-:Y:S07]  /*5ce0*/  @UP0 UIMAD UR4, UR36, UR44, URZ ;  /* 0x0000002c240402a4 */ /* 0x000fee000f8e02ff */
[----:B------:R-:W-:Y:S01]  /*5cf0*/  @!P3 PRMT R64, R0, 0x7610, R64 ;  /* 0x000076100040b816 */ /* 0x000fe20000000040 */
[----:B-1----:R-:W-:Y:S03]  /*5d00*/  @UP0 UIMAD.WIDE UR6, UR4, 0x4, UR6 ;  /* 0x00000004040608a5 */ /* 0x002fe6000f8e0206 */
[----:B------:R-:W1:Y:S03]  /*5d10*/  @!UP0 LDCU UR4, c[0x0][0x880] ;  /* 0x00011000ff0487ac */ /* 0x000e660008000800 */
[----:B------:R-:W-:Y:S01]  /*5d20*/  IMAD.U32 R2, RZ, RZ, UR6 ;  /* 0x00000006ff027e24 */ /* 0x000fe2000f8e00ff */
[----:B------:R-:W-:Y:S05]  /*5d30*/  MOV R3, UR7 ;  /* 0x0000000700037c02 */ /* 0x000fea0008000f00 */
[----:B-----5:R2:W5:Y:S02]  /*5d40*/  @P3 LDG.E R35, desc[UR46][R2.64] ;  /* 0x0000002e02233981 */ /* 0x020564000c1e1900 */
[----:B-12---:R-:W-:Y:S02]  /*5d50*/  @!P3 IMAD.U32 R35, RZ, RZ, UR4 ;  /* 0x00000004ff23be24 */ /* 0x006fe4000f8e00ff */
.L_x_91:
[----:B------:R-:W-:Y:S05]  /*5d60*/  @!P4 BRA `(.L_x_92) ;  /* 0x000000000020c947 */ /* 0x000fea0003800000 */
[----:B------:R-:W-:Y:S04]  /*5d70*/  ISETP.NE.U32.AND P3, PT, R56, RZ, PT ;  /* 0x000000ff3800720c */ /* 0x000fe80003f65070 */
[----:B------:R-:W-:Y:S11]  /*5d80*/  ISETP.NE.AND.EX P3, PT, R57, RZ, PT, P3 ;  /* 0x000000ff3900720c */ /* 0x000ff60003f65330 */
[----:B------:R-:W-:Y:S02]  /*5d90*/  @!UPT UIADD3 URZ, UPT, UPT, URZ, URZ, URZ ;  /* 0x000000fffffff290 */ /* 0x000fe4000fffe0ff */
[----:B------:R-:W1:Y:S01]  /*5da0*/  @P3 LDC.64 R2, c[0x0][0x8a8] ;  /* 0x00022a00ff023b82 */ /* 0x000e620000000a00 */
[----:B------:R-:W-:Y:S04]  /*5db0*/  @P3 IMAD R0, R58, UR36, RZ ;  /* 0x000000243a003c24 */ /* 0x000fe8000f8e02ff */
[----:B-1----:R-:W-:Y:S05]  /*5dc0*/  @P3 IMAD.WIDE R2, R0, 0x4, R2 ;  /* 0x0000000400023825 */ /* 0x002fea00078e0202 */
[----:B-----5:R1:W5:Y:S02]  /*5dd0*/  @P3 LDG.E R33, desc[UR46][R2.64] ;  /* 0x0000002e02213981 */ /* 0x020364000c1e1900 */
[----:B-1----:R-:W2:Y:S02]  /*5de0*/  @!P3 LDC R33, c[0x0][0x8a0] ;  /* 0x00022800ff21bb82 */ /* 0x002ea40000000800 */
.L_x_92:
[----:B-----5:R-:W-:Y:S01]  /*5df0*/  FSETP.NEU.AND P3, PT, R35, RZ, PT ;  /* 0x000000ff2300720b */ /* 0x020fe20003f6d000 */
[----:B------:R-:W-:Y:S01]  /*5e00*/  BSSY B1, `(.L_x_93) ;  /* 0x0000038000017945 */ /* 0x000fe20003800000 */
[----:B------:R-:W-:Y:S01]  /*5e10*/  SEL R3, RZ, 0xffffffff, P2 ;  /* 0xffffffffff037807 */ /* 0x000fe20001000000 */
[----:B------:R-:W-:Y:S01]  /*5e20*/  IMAD.MOV.U32 R85, RZ, RZ, 0x1 ;  /* 0x00000001ff557424 */ /* 0x000fe200078e00ff */
[----:B------:R-:W-:Y:S01]  /*5e30*/  @P1 LOP3.LUT P2, RZ, R64, 0xff, RZ, 0xc0, !PT ;  /* 0x000000ff40ff1812 */ /* 0x000fe2000784c0ff */
[C---:B------:R-:W-:Y:S01]  /*5e40*/  IMAD R34, R31.reuse, 0x80, R32 ;  /* 0x000000801f227824 */ /* 0x040fe200078e0220 */
[----:B------:R-:W-:Y:S01]  /*5e50*/  @P1 SEL R0, RZ, 0xffffffff, P3 ;  /* 0xffffffffff001807 */ /* 0x000fe20001800000 */
[----:B------:R-:W-:Y:S01]  /*5e60*/  IMAD R81, R76, -0x10, R74 ;  /* 0xfffffff04c517824 */ /* 0x000fe200078e024a */
[----:B------:R-:W-:Y:S01]  /*5e70*/  LEA R83, R31, UR48, 0x3 ;  /* 0x000000301f537c11 */ /* 0x000fe2000f8e18ff */
[----:B------:R-:W-:Y:S01]  /*5e80*/  IMAD.MOV.U32 R84, RZ, RZ, RZ ;  /* 0x000000ffff547224 */ /* 0x000fe200078e00ff */
[C---:B------:R-:W-:Y:S02]  /*5e90*/  @P0 SEL R0, R3.reuse, R0, !P2 ;  /* 0x0000000003000207 */ /* 0x040fe40005000000 */
[----:B------:R-:W-:Y:S02]  /*5ea0*/  CS2R R54, SRZ ;  /* 0x0000000000367805 */ /* 0x000fe4000001ff00 */
[----:B------:R-:W-:Y:S02]  /*5eb0*/  PLOP3.LUT P2, PT, PT, PT, UP1, 0x80, 0x8 ;  /* 0x000000000008781c */ /* 0x000fe40003f4f018 */
[----:B------:R-:W-:Y:S02]  /*5ec0*/  CS2R R52, SRZ ;  /* 0x0000000000347805 */ /* 0x000fe4000001ff00 */
[----:B------:R-:W-:Y:S02]  /*5ed0*/  @P1 LOP3.LUT R0, R0, 0x1, RZ, 0xc0, !PT ;  /* 0x0000000100001812 */ /* 0x000fe400078ec0ff */
[----:B------:R-:W-:Y:S02]  /*5ee0*/  CS2R R50, SRZ ;  /* 0x0000000000327805 */ /* 0x000fe4000001ff00 */
[----:B------:R-:W-:Y:S02]  /*5ef0*/  LOP3.LUT P4, R79, R64, 0xff, RZ, 0xc0, !PT ;  /* 0x000000ff404f7812 */ /* 0x000fe4000788c0ff */
[----:B------:R-:W-:Y:S02]  /*5f00*/  CS2R R48, SRZ ;  /* 0x0000000000307805 */ /* 0x000fe4000001ff00 */
[----:B------:R-:W-:Y:S02]  /*5f10*/  ISETP.NE.U32.OR P5, PT, R0, 0x1, !P1 ;  /* 0x000000010000780c */ /* 0x000fe40004fa5470 */
[----:B------:R-:W-:Y:S02]  /*5f20*/  CS2R R46, SRZ ;  /* 0x00000000002e7805 */ /* 0x000fe4000001ff00 */
[----:B------:R-:W-:Y:S02]  /*5f30*/  SEL R2, RZ, 0xffffffff, P3 ;  /* 0xffffffffff027807 */ /* 0x000fe40001800000 */
[----:B------:R-:W-:Y:S02]  /*5f40*/  CS2R R44, SRZ ;  /* 0x00000000002c7805 */ /* 0x000fe4000001ff00 */
[----:B------:R-:W-:Y:S02]  /*5f50*/  P2R R82, PR, RZ, 0x20 ;  /* 0x00000020ff527803 */ /* 0x000fe40000000000 */
[----:B------:R-:W-:Y:S02]  /*5f60*/  CS2R R42, SRZ ;  /* 0x00000000002a7805 */ /* 0x000fe4000001ff00 */
[----:B------:R-:W-:Y:S02]  /*5f70*/  CS2R R40, SRZ ;  /* 0x0000000000287805 */ /* 0x000fe4000001ff00 */
[----:B------:R-:W-:Y:S04]  /*5f80*/  @P2 SEL R2, R3, R2, !P4 ;  /* 0x0000000203022207 */ /* 0x000fe80006000000 */
[----:B------:R-:W-:Y:S02]  /*5f90*/  LOP3.LUT R2, R2, 0x1, RZ, 0xc0, !PT ;  /* 0x0000000102027812 */ /* 0x000fe400078ec0ff */
[----:B------:R-:W-:Y:S02]  /*5fa0*/  @P5 SHF.L.U32 R0, RZ, 0x1f, RZ ;  /* 0x0000001fff005819 */ /* 0x000fe400000006ff */
[----:B------:R-:W-:Y:S02]  /*5fb0*/  ISETP.NE.U32.AND P2, PT, R2, 0x1, PT ;  /* 0x000000010200780c */ /* 0x000fe40003f45070 */
[----:B------:R1:W3:Y:S02]  /*5fc0*/  @P5 SYNCS.PHASECHK.TRANS64.TRYWAIT P1, [UR48+0x30], R0 ;  /* 0x00003000ff0055a7 */ /* 0x0002e40008021130 */
[----:B------:R-:W-:Y:S02]  /*5fd0*/  P2R R86, PR, RZ, 0x4 ;  /* 0x00000004ff567803 */ /* 0x000fe40000000000 */
[----:B-1----:R-:W-:Y:S04]  /*5fe0*/  SHF.L.U32 R0, R72, 0x1f, RZ ;  /* 0x0000001f48007819 */ /* 0x002fe800000006ff */
[----:B------:R1:W4:Y:S01]  /*5ff0*/  SYNCS.PHASECHK.TRANS64.TRYWAIT P0, [R83+URZ+0xa0], R0 ;  /* 0x0000a000530075a7 */ /* 0x00032200080011ff */
[----:B---3--:R-:W-:Y:S01]  /*6000*/  @P5 SEL R85, RZ, 0x1, !P1 ;  /* 0x00000001ff555807 */ /* 0x008fe20004800000 */
[----:B-1----:R-:W-:Y:S06]  /*6010*/  @!P5 BRA `(.L_x_94) ;  /* 0x000000000058d947 */ /* 0x002fec0003800000 */
[----:B------:R-:W-:Y:S01]  /*6020*/  IMAD.MOV.U32 R54, RZ, RZ, RZ ;  /* 0x000000ffff367224 */ /* 0x000fe200078e00ff */
[----:B------:R-:W-:Y:S01]  /*6030*/  ISETP.NE.AND P1, PT, R85, RZ, PT ;  /* 0x000000ff5500720c */ /* 0x000fe20003f25270 */
[----:B------:R-:W-:Y:S01]  /*6040*/  BSSY B0, `(.L_x_95) ;  /* 0x000000c000007945 */ /* 0x000fe20003800000 */
[----:B------:R-:W-:Y:S02]  /*6050*/  CS2R R42, SRZ ;  /* 0x00000000002a7805 */ /* 0x000fe4000001ff00 */
[----:B------:R-:W-:Y:S02]  /*6060*/  CS2R R40, SRZ ;  /* 0x0000000000287805 */ /* 0x000fe4000001ff00 */
[----:B------:R-:W-:Y:S02]  /*6070*/  CS2R R46, SRZ ;  /* 0x00000000002e7805 */ /* 0x000fe4000001ff00 */
[----:B------:R-:W-:Y:S02]  /*6080*/  CS2R R44, SRZ ;  /* 0x00000000002c7805 */ /* 0x000fe4000001ff00 */
[----:B------:R-:W-:Y:S02]  /*6090*/  CS2R R50, SRZ ;  /* 0x0000000000327805 */ /* 0x000fe4000001ff00 */
[----:B------:R-:W-:Y:S02]  /*60a0*/  CS2R R48, SRZ ;  /* 0x0000000000307805 */ /* 0x000fe4000001ff00 */
[----:B------:R-:W-:Y:S01]  /*60b0*/  CS2R R52, SRZ ;  /* 0x0000000000347805 */ /* 0x000fe2000001ff00 */
[----:B------:R-:W-:Y:S06]  /*60c0*/  @P1 BRA `(.L_x_96) ;  /* 0x00000000000c1947 */ /* 0x000fec0003800000 */
[----:B------:R-:W-:Y:S04]  /*60d0*/  SHF.L.U32 R3, RZ, 0x1f, RZ ;  /* 0x0000001fff037819 */ /* 0x000fe800000006ff */
[----:B------:R-:W1:Y:S02]  /*60e0*/  SYNCS.PHASECHK.TRANS64.TRYWAIT P1, [UR48+0x30], R3 ;  /* 0x00003003ff0075a7 */ /* 0x000e640008021130 */
[----:B-1----:R-:W-:Y:S05]  /*60f0*/  @!P1 BRA `(.L_x_97) ;  /* 0x0000004800589947 */ /* 0x002fea0003800000 */
.L_x_96:
[----:B------:R-:W-:Y:S05]  /*6100*/  BSYNC B0 ;  /* 0x0000000000007941 */ /* 0x000fea0003800000 */
.L_x_95:
[----:B------:R-:W-:Y:S01]  /*6110*/  ISETP.NE.AND P1, PT, R86, RZ, PT ;  /* 0x000000ff5600720c */ /* 0x000fe20003f25270 */
[----:B------:R-:W-:Y:S11]  /*6120*/  HFMA2 R84, -RZ, RZ, 0, 5.9604644775390625e-08 ;  /* 0x00000001ff547431 */ /* 0x000ff600000001ff */
[----:B------:R-:W-:Y:S01]  /*6130*/  @!UPT UIADD3 URZ, UPT, UPT, URZ, URZ, URZ ;  /* 0x000000fffffff290 */ /* 0x000fe2000fffe0ff */
[----:B------:R3:W1:Y:S04]  /*6140*/  @P1 LDS.128 R40, [R75] ;  /* 0x000000004b281984 */ /* 0x0006680000000c00 */
[----:B------:R3:W1:Y:S04]  /*6150*/  @P1 LDS.128 R44, [R74+0x10] ;  /* 0x000010004a2c1984 */ /* 0x0006680000000c00 */
[----:B------:R3:W1:Y:S04]  /*6160*/  @P1 LDS.128 R48, [R73+0x20] ;  /* 0x0000200049301984 */ /* 0x0006680000000c00 */
[----:B------:R3:W1:Y:S02]  /*6170*/  @P1 LDS.128 R52, [R81+0x30] ;  /* 0x0000300051341984 */ /* 0x0006640000000c00 */
.L_x_94:
[----:B------:R-:W-:Y:S05]  /*6180*/  BSYNC B1 ;  /* 0x0000000000017941 */ /* 0x000fea0003800000 */
.L_x_93:
[----:B-1----:R-:W-:Y:S04]  /*6190*/  SHF.R.U32.HI R2, RZ, 0x15, R34 ;  /* 0x00000015ff027819 */ /* 0x002fe80000011622 */
[----:B------:R-:W-:Y:S01]  /*61a0*/  LOP3.LUT P1, RZ, R2, 0x3, R68, 0x48, !PT ;  /* 0x0000000302ff7812 */ /* 0x000fe20007824844 */
[----:B------:R-:W-:Y:S01]  /*61b0*/  @!UPT UIADD3 URZ, UPT, UPT, URZ, URZ, URZ ;  /* 0x000000fffffff290 */ /* 0x000fe2000fffe0ff */
[----:B----4-:R-:W-:Y:S11]  /*61c0*/  @P0 BRA `(.L_x_98) ;  /* 0x0000000000080947 */ /* 0x010ff60003800000 */
[----:B------:R-:W1:Y:S02]  /*61d0*/  SYNCS.PHASECHK.TRANS64.TRYWAIT P0, [R83+URZ+0xa0], R0 ;  /* 0x0000a000530075a7 */ /* 0x000e6400080011ff */
[----:B-1----:R-:W-:Y:S05]  /*61e0*/  @!P0 BRA `(.L_x_99) ;  /* 0x0000004800348947 */ /* 0x002fea0003800000 */
.L_x_98:
[----:B------:R-:W-:Y:S05]  /*61f0*/  @!P1 BRA `(.L_x_100) ;  /* 0x0000000000409947 */ /* 0x000fea0003800000 */
[----:B------:R-:W4:Y:S01]  /*6200*/  LDCU.64 UR8, c[0x4][0x70] ;  /* 0x01000e00ff0877ac */ /* 0x000f220008000a00 */
[----:B------:R-:W-:Y:S01]  /*6210*/  MOV R3, 0x0 ;  /* 0x0000000000037802 */ /* 0x000fe20000000f00 */
[----:B------:R-:W-:Y:S02]  /*6220*/  HFMA2 R12, -RZ, RZ, 0, 5.9604644775390625e-08 ;  /* 0x00000001ff0c7431 */ /* 0x000fe400000001ff */
[----:B------:R-:W-:Y:S02]  /*6230*/  IMAD.MOV.U32 R8, RZ, RZ, 0x192 ;  /* 0x00000192ff087424 */ /* 0x000fe400078e00ff */
[----:B------:R-:W-:Y:S01]  /*6240*/  IMAD.MOV.U32 R13, RZ, RZ, RZ ;  /* 0x000000ffff0d7224 */ /* 0x000fe200078e00ff */
[----:B------:R-:W5:Y:S01]  /*6250*/  LDCU.64 UR6, c[0x4][0x78] ;  /* 0x01000f00ff0677ac */ /* 0x000f620008000a00 */
[----:B------:R-:W1:Y:S01]  /*6260*/  LDC.64 R2, c[0x4][R3] ;  /* 0x0100000003027b82 */ /* 0x000e620000000a00 */
[----:B------:R-:W2:Y:S01]  /*6270*/  LDCU.64 UR4, c[0x4][0x10] ;  /* 0x01000200ff0477ac */ /* 0x000ea20008000a00 */
[----:B----4-:R-:W-:Y:S01]  /*6280*/  MOV R5, UR9 ;  /* 0x0000000900057c02 */ /* 0x010fe20008000f00 */
[----:B------:R-:W-:Y:S01]  /*6290*/  IMAD.U32 R4, RZ, RZ, UR8 ;  /* 0x00000008ff047e24 */ /* 0x000fe2000f8e00ff */
[----:B-----5:R-:W-:Y:S01]  /*62a0*/  MOV R7, UR7 ;  /* 0x0000000700077c02 */ /* 0x020fe20008000f00 */
[----:B------:R-:W-:Y:S01]  /*62b0*/  IMAD.U32 R6, RZ, RZ, UR6 ;  /* 0x00000006ff067e24 */ /* 0x000fe2000f8e00ff */
[----:B--2---:R-:W-:Y:S01]  /*62c0*/  MOV R11, UR5 ;  /* 0x00000005000b7c02 */ /* 0x004fe20008000f00 */
[----:B------:R-:W-:Y:S02]  /*62d0*/  IMAD.U32 R10, RZ, RZ, UR4 ;  /* 0x00000004ff0a7e24 */ /* 0x000fe4000f8e00ff */
[----:B------:R-:W-:Y:S07]  /*62e0*/  LEPC R20, `(.L_x_100) ;  /* 0x000000001014794e */ /* 0x000fee0000000000 */
[----:B-1-3--:R-:W-:Y:S05]  /*62f0*/  CALL.ABS.NOINC R2 ;  /* 0x0000000002007343 */ /* 0x00afea0003c00000 */
.L_x_100:
[----:B------:R-:W-:Y:S05]  /*6300*/  WARPSYNC.ALL ;  /* 0x0000000000007948 */ /* 0x000fea0003800000 */
[----:B------:R-:W-:Y:S01]  /*6310*/  R2UR UR4, R34 ;  /* 0x00000000220472ca */ /* 0x000fe200000e0000 */
[----:B------:R-:W-:Y:S01]  /*6320*/  BSSY.RECONVERGENT B0, `(.L_x_101) ;  /* 0x0000039000007945 */ /* 0x000fe20003800200 */
[----:B------:R-:W-:Y:S11]  /*6330*/  ISETP.NE.AND P0, PT, R77, RZ, PT ;  /* 0x000000ff4d00720c */ /* 0x000ff60003f05270 */
[----:B------:R-:W1:Y:S02]  /*6340*/  LDTM.x16 R4, tmem[UR4] ;  /* 0x00000004000479ee */ /* 0x000e640008240000 */
[C---:B-12---:R-:W-:Y:S01]  /*6350*/  FMUL R0, R33.reuse, R4 ;  /* 0x0000000421007220 */ /* 0x046fe20000400000 */
[C---:B------:R-:W-:Y:S01]  /*6360*/  FMUL R2, R33.reuse, R5 ;  /* 0x0000000521027220 */ /* 0x040fe20000400000 */
[C---:B------:R-:W-:Y:S01]  /*6370*/  FMUL R3, R33.reuse, R6 ;  /* 0x0000000621037220 */ /* 0x040fe20000400000 */
[----:B------:R-:W-:Y:S01]  /*6380*/  FMUL R7, R33, R7 ;  /* 0x0000000721077220 */ /* 0x000fe20000400000 */
[----:B------:R-:W-:Y:S01]  /*6390*/  FFMA R36, R35, R40, R0 ;  /* 0x0000002823247223 */ /* 0x000fe20000000000 */
        /* <DEDUP_REMOVED lines=10> */
[----:B------:R1:W-:Y:S01]  /*6440*/  STS.128 [R75], R36 ;  /* 0x000000244b007388 */ /* 0x0003e20000000c00 */
        /* <DEDUP_REMOVED lines=8> */
[----:B------:R1:W-:Y:S01]  /*64d0*/  STS.128 [R74+0x10], R4 ;  /* 0x000010044a007388 */ /* 0x0003e20000000c00 */
[----:B------:R-:W-:Y:S01]  /*64e0*/  FMUL R13, R33, R17 ;  /* 0x00000011210d7220 */ /* 0x000fe20000400000 */
[----:B------:R-:W-:Y:S01]  /*64f0*/  FFMA R10, R35, R50, R10 ;  /* 0x00000032230a7223 */ /* 0x000fe2000000000a */
[----:B------:R-:W-:Y:S01]  /*6500*/  FMUL R14, R33, R18 ;  /* 0x00000012210e7220 */ /* 0x000fe20000400000 */
[----:B------:R-:W-:Y:S01]  /*6510*/  FFMA R11, R35, R51, R15 ;  /* 0x00000033230b7223 */ /* 0x000fe2000000000f */
[----:B------:R-:W-:Y:S01]  /*6520*/  FMUL R19, R33, R19 ;  /* 0x0000001321137220 */ /* 0x000fe20000400000 */
[C---:B------:R-:W-:Y:S01]  /*6530*/  FFMA R12, R35.reuse, R52, R12 ;  /* 0x00000034230c7223 */ /* 0x040fe2000000000c */
[C---:B------:R-:W-:Y:S01]  /*6540*/  FFMA R13, R35.reuse, R53, R13 ;  /* 0x00000035230d7223 */ /* 0x040fe2000000000d */
[C---:B------:R-:W-:Y:S01]  /*6550*/  FFMA R14, R35.reuse, R54, R14 ;  /* 0x00000036230e7223 */ /* 0x040fe2000000000e */
[----:B------:R1:W-:Y:S01]  /*6560*/  STS.128 [R73+0x20], R8 ;  /* 0x0000200849007388 */ /* 0x0003e20000000c00 */
[----:B------:R-:W-:Y:S05]  /*6570*/  FFMA R15, R35, R55, R19 ;  /* 0x00000037230f7223 */ /* 0x000fea0000000013 */
[----:B------:R1:W-:Y:S01]  /*6580*/  STS.128 [R81+0x30], R12 ;  /* 0x0000300c51007388 */ /* 0x0003e20000000c00 */
[----:B------:R-:W-:Y:S01]  /*6590*/  @!PT LDS RZ, [RZ] ;  /* 0x00000000fffff984 */ /* 0x000fe20000000800 */
[----:B------:R-:W-:Y:S01]  /*65a0*/  @!PT LDS RZ, [RZ] ;  /* 0x00000000fffff984 */ /* 0x000fe20000000800 */
[----:B------:R-:W-:Y:S01]  /*65b0*/  @!PT LDS RZ, [RZ] ;  /* 0x00000000fffff984 */ /* 0x000fe20000000800 */
[----:B------:R-:W-:Y:S01]  /*65c0*/  @!PT LDS RZ, [RZ] ;  /* 0x00000000fffff984 */ /* 0x000fe20000000800 */
[----:B------:R2:W-:Y:S06]  /*65d0*/  MEMBAR.ALL.CTA ;  /* 0x0000000000007992 */ /* 0x0005ec0000008000 */
[----:B--2---:R-:W2:Y:S02]  /*65e0*/  FENCE.VIEW.ASYNC.S ;  /* 0x00000000000073c6 */ /* 0x004ea40000000000 */
[----:B--2---:R-:W-:Y:S06]  /*65f0*/  BAR.SYNC.DEFER_BLOCKING 0x1, 0x80 ;  /* 0x0042000000007b1d */ /* 0x004fec0000010000 */
[----:B------:R-:W-:Y:S05]  /*6600*/  @P0 BRA `(.L_x_102) ;  /* 0x0000000000280947 */ /* 0x000fea0003800000 */
[----:B------:R-:W-:Y:S02]  /*6610*/  UIADD3 UR4, UPT, UPT, UR48, 0x200, URZ ;  /* 0x0000020030047890 */ /* 0x000fe4000fffe0ff */
[----:B------:R-:W-:Y:S01]  /*6620*/  UIADD3 UR6, UP0, UPT, UR52, 0x680, URZ ;  /* 0x0000068034067890 */ /* 0x000fe2000ff1e0ff */
[----:B------:R-:W-:Y:S03]  /*6630*/  UMOV UR43, UR36 ;  /* 0x00000024002b7c82 */ /* 0x000fe60008000000 */
[----:B------:R-:W-:Y:S01]  /*6640*/  MOV R69, UR4 ;  /* 0x0000000400457c02 */ /* 0x000fe20008000f00 */
[----:B------:R-:W-:Y:S03]  /*6650*/  UIADD3.X UR7, UPT, UPT, URZ, UR53, URZ, UP0, !UPT ;  /* 0x00000035ff077290 */ /* 0x000fe600087fe4ff */
[----:B------:R-:W-:Y:S11]  /*6660*/  R2UR UR40, R69 ;  /* 0x00000000452872ca */ /* 0x000ff600000e0000 */
[----:B------:R-:W-:Y:S02]  /*6670*/  @!UPT UIADD3 URZ, UPT, UPT, URZ, URZ, URZ ;  /* 0x000000fffffff290 */ /* 0x000fe4000fffe0ff */
[----:B------:R2:W-:Y:S01]  /*6680*/  UTMASTG.3D [UR40], [UR6] ;  /* 0x00000028060073b5 */ /* 0x0005e20008010000 */
[----:B------:R0:W-:Y:S01]  /*6690*/  UTMACMDFLUSH ;  /* 0x00000000000079b7 */ /* 0x0001e20000000000 */
[----:B--2---:R-:W-:Y:S04]  /*66a0*/  DEPBAR.LE SB0, 0x1 ;  /* 0x000080400000791a */ /* 0x004fe80000000000 */
.L_x_102:
[----:B------:R-:W-:Y:S05]  /*66b0*/  BSYNC.RECONVERGENT B0 ;  /* 0x0000000000007941 */ /* 0x000fea0003800200 */
.L_x_101:
[----:B------:R-:W-:Y:S01]  /*66c0*/  BAR.SYNC.DEFER_BLOCKING 0x1, 0x80 ;  /* 0x0042000000007b1d */ /* 0x000fe20000010000 */
[----:B------:R-:W-:Y:S01]  /*66d0*/  ISETP.NE.AND P1, PT, R82, RZ, PT ;  /* 0x000000ff5200720c */ /* 0x000fe20003f25270 */
[----:B------:R-:W-:Y:S01]  /*66e0*/  UISETP.NE.AND UP0, UPT, UR49, URZ, UPT ;  /* 0x000000ff3100728c */ /* 0x000fe2000bf05270 */
[----:B------:R-:W-:Y:S11]  /*66f0*/  LEA R2, R84, UR48, 0x3 ;  /* 0x0000003054027c11 */ /* 0x000ff6000f8e18ff */
[----:B------:R-:W-:Y:S01]  /*6700*/  @P1 SHF.L.U32 R3, RZ, 0x1f, RZ ;  /* 0x0000001fff031819 */ /* 0x000fe200000006ff */
[----:B------:R-:W-:Y:S06]  /*6710*/  BRA.U !UP0, `(.L_x_103) ;  /* 0x0000000108247547 */ /* 0x000fec000b800000 */
[----:B-1----:R-:W-:Y:S01]  /*6720*/  IMAD.U32 R4, RZ, RZ, UR51 ;  /* 0x00000033ff047e24 */ /* 0x002fe2000f8e00ff */
[----:B------:R-:W-:Y:S01]  /*6730*/  MOV R0, UR37 ;  /* 0x0000002500007c02 */ /* 0x000fe20008000f00 */
[----:B------:R-:W-:Y:S03]  /*6740*/  UIADD3 UR51, UPT, UPT, UR51, 0x1, URZ ;  /* 0x0000000133337890 */ /* 0x000fe6000fffe0ff */
[----:B------:R-:W-:Y:S01]  /*6750*/  @P1 LEA R4, R4, UR48, 0x3 ;  /* 0x0000003004041c11 */ /* 0x000fe2000f8e18ff */
[----:B------:R-:W-:Y:S04]  /*6760*/  UISETP.NE.AND UP0, UPT, UR51, 0x4, UPT ;  /* 0x000000043300788c */ /* 0x000fe8000bf05270 */
[----:B------:R-:W-:Y:S01]  /*6770*/  @P1 VIADD R4, R4, 0x50 ;  /* 0x0000005004041836 */ /* 0x000fe20000000000 */
[----:B------:R-:W-:Y:S04]  /*6780*/  USEL UR51, UR51, URZ, UP0 ;  /* 0x000000ff33337287 */ /* 0x000fe80008000000 */
[----:B------:R-:W-:Y:S04]  /*6790*/  @P1 PRMT R0, R0, 0x654, R4 ;  /* 0x0000065400001816 */ /* 0x000fe80000000004 */
[----:B------:R2:W-:Y:S04]  /*67a0*/  @P1 SYNCS.ARRIVE.TRANS64.RED.A1T0 RZ, [R0+URZ], RZ ;  /* 0x000000ff00ff19a7 */ /* 0x0005e800081004ff */
.L_x_103:
[----:B------:R-:W4:Y:S01]  /*67b0*/  @P1 SYNCS.PHASECHK.TRANS64.TRYWAIT P0, [R2+URZ+0x30], R3 ;  /* 0x00003003020015a7 */ /* 0x000f2200080011ff */
[----:B------:R-:W-:Y:S01]  /*67c0*/  BSSY B1, `(.L_x_104) ;  /* 0x0000016000017945 */ /* 0x000fe20003800000 */
[----:B----4-:R-:W-:Y:S03]  /*67d0*/  @P1 SEL R85, RZ, 0x1, !P0 ;  /* 0x00000001ff551807 */ /* 0x010fe60004000000 */
[----:B------:R-:W-:Y:S05]  /*67e0*/  @!P1 BRA `(.L_x_105) ;  /* 0x00000000004c9947 */ /* 0x000fea0003800000 */
[----:B------:R-:W-:Y:S01]  /*67f0*/  ISETP.NE.AND P0, PT, R85, RZ, PT ;  /* 0x000000ff5500720c */ /* 0x000fe20003f05270 */
[----:B------:R-:W-:Y:S01]  /*6800*/  BSSY B0, `(.L_x_106) ;  /* 0x000000b000007945 */ /* 0x000fe20003800000 */
[----:B------:R-:W-:Y:S11]  /*6810*/  ISETP.NE.AND P1, PT, R86, RZ, PT ;  /* 0x000000ff5600720c */ /* 0x000ff60003f25270 */
[----:B------:R-:W-:Y:S02]  /*6820*/  @!UPT UIADD3 URZ, UPT, UPT, URZ, URZ, URZ ;  /* 0x000000fffffff290 */ /* 0x000fe4000fffe0ff */
[C---:B-1----:R-:W-:Y:S01]  /*6830*/  @P1 IMAD R6, R84.reuse, 0x2000, R75 ;  /* 0x0000200054061824 */ /* 0x042fe200078e024b */
[C---:B------:R-:W-:Y:S01]  /*6840*/  @P1 LEA R4, R84.reuse, R73, 0xd ;  /* 0x0000004954041211 */ /* 0x040fe200078e68ff */
[C---:B------:R-:W-:Y:S02]  /*6850*/  @P1 IMAD R5, R84.reuse, 0x2000, R74 ;  /* 0x0000200054051824 */ /* 0x040fe400078e024a */
[----:B------:R-:W-:Y:S01]  /*6860*/  @P1 IMAD R3, R84, 0x2000, R81 ;  /* 0x0000200054031824 */ /* 0x000fe200078e0251 */
[----:B------:R-:W-:Y:S06]  /*6870*/  @P0 BRA `(.L_x_107) ;  /* 0x00000000000c0947 */ /* 0x000fec0003800000 */
[----:B--2---:R-:W-:Y:S04]  /*6880*/  SHF.L.U32 R0, RZ, 0x1f, RZ ;  /* 0x0000001fff007819 */ /* 0x004fe800000006ff */
[----:B------:R-:W1:Y:S02]  /*6890*/  SYNCS.PHASECHK.TRANS64.TRYWAIT P0, [R2+URZ+0x30], R0 ;  /* 0x00003000020075a7 */ /* 0x000e6400080011ff */
[----:B-1----:R-:W-:Y:S05]  /*68a0*/  @!P0 BRA `(.L_x_108) ;  /* 0x0000004000988947 */ /* 0x002fea0003800000 */
.L_x_107:
[----:B------:R-:W-:Y:S05]  /*68b0*/  BSYNC B0 ;  /* 0x0000000000007941 */ /* 0x000fea0003800000 */
.L_x_106:
[----:B------:R-:W-:Y:S02]  /*68c0*/  ISETP.NE.AND P0, PT, R86, RZ, PT ;  /* 0x000000ff5600720c */ /* 0x000fe40003f05270 */
[----:B------:R-:W-:Y:S11]  /*68d0*/  IADD3 R84, PT, PT, R84, 0x1, RZ ;  /* 0x0000000154547810 */ /* 0x000ff60007ffe0ff */
[----:B------:R4:W1:Y:S04]  /*68e0*/  @P0 LDS.128 R40, [R6] ;  /* 0x0000000006280984 */ /* 0x0008680000000c00 */
[----:B------:R4:W1:Y:S04]  /*68f0*/  @P0 LDS.128 R44, [R5+0x10] ;  /* 0x00001000052c0984 */ /* 0x0008680000000c00 */
[----:B------:R4:W1:Y:S04]  /*6900*/  @P0 LDS.128 R48, [R4+0x20] ;  /* 0x0000200004300984 */ /* 0x0008680000000c00 */
[----:B------:R4:W1:Y:S02]  /*6910*/  @P0 LDS.128 R52, [R3+0x30] ;  /* 0x0000300003340984 */ /* 0x0008640000000c00 */
.L_x_105:
[----:B------:R-:W-:Y:S05]  /*6920*/  BSYNC B1 ;  /* 0x0000000000017941 */ /* 0x000fea0003800000 */
.L_x_104:
[----:B-12---:R-:W-:Y:S05]  /*6930*/  VIADD R0, R34, 0x10 ;  /* 0x0000001022007836 */ /* 0x006fea0000000000 */
[----:B------:R-:W-:Y:S04]  /*6940*/  SHF.R.U32.HI R0, RZ, 0x15, R0 ;  /* 0x00000015ff007819 */ /* 0x000fe80000011600 */
[----:B------:R-:W-:Y:S11]  /*6950*/  LOP3.LUT P0, RZ, R0, 0x3, R68, 0x48, !PT ;  /* 0x0000000300ff7812 */ /* 0x000ff60007804844 */
[----:B------:R-:W-:Y:S02]  /*6960*/  @!UPT UIADD3 URZ, UPT, UPT, URZ, URZ, URZ ;  /* 0x000000fffffff290 */ /* 0x000fe4000fffe0ff */
[----:B------:R-:W-:Y:S05]  /*6970*/  @!P0 BRA `(.L_x_109) ;  /* 0x0000000000408947 */ /* 0x000fea0003800000 */
[----:B------:R-:W1:Y:S01]  /*6980*/  LDCU.64 UR8, c[0x4][0x70] ;  /* 0x01000e00ff0877ac */ /* 0x000e620008000a00 */
[----:B----4-:R-:W-:Y:S01]  /*6990*/  MOV R3, 0x0 ;  /* 0x0000000000037802 */ /* 0x010fe20000000f00 */
[----:B------:R-:W-:Y:S02]  /*69a0*/  HFMA2 R12, -RZ, RZ, 0, 5.9604644775390625e-08 ;  /* 0x00000001ff0c7431 */ /* 0x000fe400000001ff */
[----:B------:R-:W-:Y:S02]  /*69b0*/  IMAD.MOV.U32 R8, RZ, RZ, 0x192 ;  /* 0x00000192ff087424 */ /* 0x000fe400078e00ff */
[----:B------:R-:W-:Y:S01]  /*69c0*/  IMAD.MOV.U32 R13, RZ, RZ, RZ ;  /* 0x000000ffff0d7224 */ /* 0x000fe200078e00ff */
[----:B------:R-:W2:Y:S01]  /*69d0*/  LDCU.64 UR6, c[0x4][0x78] ;  /* 0x01000f00ff0677ac */ /* 0x000ea20008000a00 */
[----:B------:R-:W4:Y:S01]  /*69e0*/  LDC.64 R2, c[0x4][R3] ;  /* 0x0100000003027b82 */ /* 0x000f220000000a00 */
[----:B------:R-:W5:Y:S01]  /*69f0*/  LDCU.64 UR4, c[0x4][0x10] ;  /* 0x01000200ff0477ac */ /* 0x000f620008000a00 */
[----:B-1----:R-:W-:Y:S01]  /*6a00*/  MOV R5, UR9 ;  /* 0x0000000900057c02 */ /* 0x002fe20008000f00 */
[----:B------:R-:W-:Y:S01]  /*6a10*/  IMAD.U32 R4, RZ, RZ, UR8 ;  /* 0x00000008ff047e24 */ /* 0x000fe2000f8e00ff */
[----:B--2---:R-:W-:Y:S01]  /*6a20*/  MOV R7, UR7 ;  /* 0x0000000700077c02 */ /* 0x004fe20008000f00 */
[----:B------:R-:W-:Y:S01]  /*6a30*/  IMAD.U32 R6, RZ, RZ, UR6 ;  /* 0x00000006ff067e24 */ /* 0x000fe2000f8e00ff */
[----:B-----5:R-:W-:Y:S01]  /*6a40*/  MOV R11, UR5 ;  /* 0x00000005000b7c02 */ /* 0x020fe20008000f00 */
[----:B------:R-:W-:Y:S02]  /*6a50*/  IMAD.U32 R10, RZ, RZ, UR4 ;  /* 0x00000004ff0a7e24 */ /* 0x000fe4000f8e00ff */
[----:B------:R-:W-:Y:S07]  /*6a60*/  LEPC R20, `(.L_x_109) ;  /* 0x000000001014794e */ /* 0x000fee0000000000 */
[----:B---34-:R-:W-:Y:S05]  /*6a70*/  CALL.ABS.NOINC R2 ;  /* 0x0000000002007343 */ /* 0x018fea0003c00000 */
.L_x_109:
[----:B------:R-:W-:Y:S05]  /*6a80*/  WARPSYNC.ALL ;  /* 0x0000000000007948 */ /* 0x000fea0003800000 */
[----:B------:R-:W-:Y:S01]  /*6a90*/  R2UR UR4, R34 ;  /* 0x00000000220472ca */ /* 0x000fe200000e0000 */
[----:B------:R-:W-:Y:S01]  /*6aa0*/  BSSY.RECONVERGENT B0, `(.L_x_110) ;  /* 0x0000040000007945 */ /* 0x000fe20003800200 */
[----:B------:R-:W-:Y:S02]  /*6ab0*/  ISETP.NE.AND P6, PT, R82, RZ, PT ;  /* 0x000000ff5200720c */ /* 0x000fe40003fc5270 */
[----:B------:R-:W-:Y:S02]  /*6ac0*/  ISETP.NE.AND P0, PT, R77, RZ, PT ;  /* 0x000000ff4d00720c */ /* 0x000fe40003f05270 */
[----:B------:R-:W-:Y:S07]  /*6ad0*/  MOV R20, UR51 ;  /* 0x0000003300147c02 */ /* 0x000fee0008000f00 */
[----:B----4-:R-:W1:Y:S02]  /*6ae0*/  LDTM.x16 R4, tmem[UR4+0x10] ;  /* 0x00001004000479ee */ /* 0x010e640008240000 */
[----:B------:R-:W-:Y:S01]  /*6af0*/  @P6 LEA R20, R20, UR48, 0x3 ;  /* 0x0000003014146c11 */ /* 0x000fe2000f8e18ff */
[C---:B-1----:R-:W-:Y:S01]  /*6b00*/  FMUL R0, R33.reuse, R4 ;  /* 0x0000000421007220 */ /* 0x042fe20000400000 */
        /* <DEDUP_REMOVED lines=33> */
[----:B------:R-:W-:Y:S01]  /*6d20*/  FFMA R15, R35, R55, R19 ;  /* 0x00000037230f7223 */ /* 0x000fe20000000013 */
[----:B------:R-:W-:Y:S02]  /*6d30*/  MOV R16, UR37 ;  /* 0x0000002500107c02 */ /* 0x000fe40008000f00 */
[----:B------:R-:W-:Y:S02]  /*6d40*/  @P6 IADD3 R17, PT, PT, R20, 0x50, RZ ;  /* 0x0000005014116810 */ /* 0x000fe40007ffe0ff */
[----:B------:R1:W-:Y:S01]  /*6d50*/  STS.128 [R81+0x2030], R12 ;  /* 0x0020300c51007388 */ /* 0x0003e20000000c00 */
[----:B------:R-:W-:Y:S02]  /*6d60*/  LEA R0, R84, UR48, 0x3 ;  /* 0x0000003054007c11 */ /* 0x000fe4000f8e18ff */
[----:B------:R-:W-:Y:S01]  /*6d70*/  @P6 PRMT R16, R16, 0x654, R17 ;  /* 0x0000065410106816 */ /* 0x000fe20000000011 */
[----:B------:R-:W-:Y:S01]  /*6d80*/  @!PT LDS RZ, [RZ] ;  /* 0x00000000fffff984 */ /* 0x000fe20000000800 */
[----:B------:R-:W-:Y:S01]  /*6d90*/  @!PT LDS RZ, [RZ] ;  /* 0x00000000fffff984 */ /* 0x000fe20000000800 */
[----:B------:R-:W-:Y:S01]  /*6da0*/  @!PT LDS RZ, [RZ] ;  /* 0x00000000fffff984 */ /* 0x000fe20000000800 */
[----:B------:R-:W-:Y:S01]  /*6db0*/  @!PT LDS RZ, [RZ] ;  /* 0x00000000fffff984 */ /* 0x000fe20000000800 */
[----:B------:R2:W-:Y:S06]  /*6dc0*/  MEMBAR.ALL.CTA ;  /* 0x0000000000007992 */ /* 0x0005ec0000008000 */
[----:B--2---:R-:W2:Y:S01]  /*6dd0*/  FENCE.VIEW.ASYNC.S ;  /* 0x00000000000073c6 */ /* 0x004ea20000000000 */
[----:B------:R-:W-:Y:S01]  /*6de0*/  @P6 SHF.L.U32 R2, RZ, 0x1f, RZ ;  /* 0x0000001fff026819 */ /* 0x000fe200000006ff */
[----:B--2---:R-:W-:Y:S06]  /*6df0*/  BAR.SYNC.DEFER_BLOCKING 0x1, 0x80 ;  /* 0x0042000000007b1d */ /* 0x004fec0000010000 */
[----:B------:R-:W-:Y:S05]  /*6e00*/  @P0 BRA `(.L_x_111) ;  /* 0x0000000000240947 */ /* 0x000fea0003800000 */
[----:B------:R-:W-:Y:S02]  /*6e10*/  UIADD3 UR8, UP0, UPT, UR52, 0x680, URZ ;  /* 0x0000068034087890 */ /* 0x000fe4000ff1e0ff */
[----:B------:R-:W-:Y:S02]  /*6e20*/  UIADD3 UR5, UPT, UPT, UR41, 0x10, URZ ;  /* 0x0000001029057890 */ /* 0x000fe4000fffe0ff */
[----:B------:R-:W-:Y:S02]  /*6e30*/  UIADD3 UR4, UPT, UPT, UR48, 0x2200, URZ ;  /* 0x0000220030047890 */ /* 0x000fe4000fffe0ff */
[----:B------:R-:W-:Y:S01]  /*6e40*/  UIADD3.X UR9, UPT, UPT, URZ, UR53, URZ, UP0, !UPT ;  /* 0x00000035ff097290 */ /* 0x000fe200087fe4ff */
[----:B------:R-:W-:Y:S01]  /*6e50*/  UMOV UR6, UR42 ;  /* 0x0000002a00067c82 */ /* 0x000fe20008000000 */
[----:B------:R-:W-:Y:S07]  /*6e60*/  UMOV UR7, UR36 ;  /* 0x0000002400077c82 */ /* 0x000fee0008000000 */
[----:B------:R2:W-:Y:S01]  /*6e70*/  UTMASTG.3D [UR4], [UR8] ;  /* 0x00000004080073b5 */ /* 0x0005e20008010000 */
[----:B------:R0:W-:Y:S01]  /*6e80*/  UTMACMDFLUSH ;  /* 0x00000000000079b7 */ /* 0x0001e20000000000 */
[----:B--2---:R-:W-:Y:S04]  /*6e90*/  DEPBAR.LE SB0, 0x1 ;  /* 0x000080400000791a */ /* 0x004fe80000000000 */
.L_x_111:
[----:B------:R-:W-:Y:S05]  /*6ea0*/  BSYNC.RECONVERGENT B0 ;  /* 0x0000000000007941 */ /* 0x000fea0003800200 */
.L_x_110:
[----:B------:R-:W-:Y:S01]  /*6eb0*/  BAR.SYNC.DEFER_BLOCKING 0x1, 0x80 ;  /* 0x0042000000007b1d */ /* 0x000fe20000010000 */
[----:B------:R-:W-:Y:S04]  /*6ec0*/  UIADD3 UR40, UPT, UPT, UR51, 0x1, URZ ;  /* 0x0000000133287890 */ /* 0x000fe8000fffe0ff */
[----:B------:R-:W-:Y:S04]  /*6ed0*/  UISETP.NE.AND UP0, UPT, UR40, 0x4, UPT ;  /* 0x000000042800788c */ /* 0x000fe8000bf05270 */
[----:B------:R-:W-:Y:S01]  /*6ee0*/  USEL UR40, UR40, URZ, UP0 ;  /* 0x000000ff28287287 */ /* 0x000fe20008000000 */
[----:B------:R2:W-:Y:S01]  /*6ef0*/  @P6 SYNCS.ARRIVE.TRANS64.RED.A1T0 RZ, [R16+URZ], RZ ;  /* 0x000000ff10ff69a7 */ /* 0x0005e200081004ff */
[----:B------:R-:W-:Y:S01]  /*6f00*/  BSSY B1, `(.L_x_112) ;  /* 0x0000017000017945 */ /* 0x000fe20003800000 */
[----:B------:R-:W4:Y:S02]  /*6f10*/  @P6 SYNCS.PHASECHK.TRANS64.TRYWAIT P0, [R0+URZ+0x30], R2 ;  /* 0x00003002000065a7 */ /* 0x000f2400080011ff */
[----:B----4-:R-:W-:Y:S01]  /*6f20*/  @P6 SEL R85, RZ, 0x1, !P0 ;  /* 0x00000001ff556807 */ /* 0x010fe20004000000 */
[----:B--2---:R-:W-:Y:S06]  /*6f30*/  @!P6 BRA `(.L_x_113) ;  /* 0x00000000004ce947 */ /* 0x004fec0003800000 */
        /* <DEDUP_REMOVED lines=9> */
[----:B------:R-:W-:Y:S04]  /*6fd0*/  SHF.L.U32 R6, RZ, 0x1f, RZ ;  /* 0x0000001fff067819 */ /* 0x000fe800000006ff */
[----:B------:R-:W1:Y:S02]  /*6fe0*/  SYNCS.PHASECHK.TRANS64.TRYWAIT P0, [R0+URZ+0x30], R6 ;  /* 0x00003006000075a7 */ /* 0x000e6400080011ff */
[----:B-1----:R-:W-:Y:S05]  /*6ff0*/  @!P0 BRA `(.L_x_116) ;  /* 0x0000003800d88947 */ /* 0x002fea0003800000 */
.L_x_115:
[----:B------:R-:W-:Y:S05]  /*7000*/  BSYNC B0 ;  /* 0x0000000000007941 */ /* 0x000fea0003800000 */
.L_x_114:
[----:B------:R-:W-:Y:S02]  /*7010*/  ISETP.NE.AND P0, PT, R86, RZ, PT ;  /* 0x000000ff5600720c */ /* 0x000fe40003f05270 */
[----:B------:R-:W-:Y:S11]  /*7020*/  IADD3 R84, PT, PT, R84, 0x1, RZ ;  /* 0x0000000154547810 */ /* 0x000ff60007ffe0ff */
[----:B------:R2:W4:Y:S04]  /*7030*/  @P0 LDS.128 R40, [R5] ;  /* 0x0000000005280984 */ /* 0x0005280000000c00 */
[----:B------:R2:W1:Y:S04]  /*7040*/  @P0 LDS.128 R44, [R4+0x10] ;  /* 0x00001000042c0984 */ /* 0x0004680000000c00 */
[----:B------:R2:W1:Y:S04]  /*7050*/  @P0 LDS.128 R48, [R3+0x20] ;  /* 0x0000200003300984 */ /* 0x0004680000000c00 */
[----:B------:R2:W1:Y:S02]  /*7060*/  @P0 LDS.128 R52, [R2+0x30] ;  /* 0x0000300002340984 */ /* 0x0004640000000c00 */
.L_x_113:
[----:B------:R-:W-:Y:S05]  /*7070*/  BSYNC B1 ;  /* 0x0000000000017941 */ /* 0x000fea0003800000 */
.L_x_112:
[----:B-1----:R-:W-:Y:S05]  /*7080*/  VIADD R0, R34, 0x20 ;  /* 0x0000002022007836 */ /* 0x002fea0000000000 */
[----:B------:R-:W-:Y:S04]  /*7090*/  SHF.R.U32.HI R0, RZ, 0x15, R0 ;  /* 0x00000015ff007819 */ /* 0x000fe80000011600 */
[----:B------:R-:W-:Y:S11]  /*70a0*/  LOP3.LUT P0, RZ, R0, 0x3, R68, 0x48, !PT ;  /* 0x0000000300ff7812 */ /* 0x000ff60007804844 */
[----:B------:R-:W-:Y:S02]  /*70b0*/  @!UPT UIADD3 URZ, UPT, UPT, URZ, URZ, URZ ;  /* 0x000000fffffff290 */ /* 0x000fe4000fffe0ff */
[----:B------:R-:W-:Y:S05]  /*70c0*/  @!P0 BRA `(.L_x_117) ;  /* 0x0000000000408947 */ /* 0x000fea0003800000 */
[----:B------:R-:W1:Y:S01]  /*70d0*/  LDCU.64 UR8, c[0x4][0x70] ;  /* 0x01000e00ff0877ac */ /* 0x000e620008000a00 */
[----:B--2---:R-:W-:Y:S01]  /*70e0*/  MOV R3, 0x0 ;  /* 0x0000000000037802 */ /* 0x004fe20000000f00 */
[----:B------:R-:W-:Y:S02]  /*70f0*/  HFMA2 R12, -RZ, RZ, 0, 5.9604644775390625e-08 ;  /* 0x00000001ff0c7431 */ /* 0x000fe400000001ff */
[----:B------:R-:W-:Y:S02]  /*7100*/  IMAD.MOV.U32 R8, RZ, RZ, 0x192 ;  /* 0x00000192ff087424 */ /* 0x000fe400078e00ff */
[----:B------:R-:W-:Y:S01]  /*7110*/  IMAD.MOV.U32 R13, RZ, RZ, RZ ;  /* 0x000000ffff0d7224 */ /* 0x000fe200078e00ff */
[----:B------:R-:W2:Y:S01]  /*7120*/  LDCU.64 UR6, c[0x4][0x78] ;  /* 0x01000f00ff0677ac */ /* 0x000ea20008000a00 */
[----:B------:R-:W3:Y:S01]  /*7130*/  LDC.64 R2, c[0x4][R3] ;  /* 0x0100000003027b82 */ /* 0x000ee20000000a00 */
        /* <DEDUP_REMOVED lines=9> */
.L_x_117:
[----:B------:R-:W-:Y:S05]  /*71d0*/  WARPSYNC.ALL ;  /* 0x0000000000007948 */ /* 0x000fea0003800000 */
[----:B------:R-:W-:Y:S01]  /*71e0*/  R2UR UR4, R34 ;  /* 0x00000000220472ca */ /* 0x000fe200000e0000 */
[----:B------:R-:W-:Y:S01]  /*71f0*/  BSSY.RECONVERGENT B0, `(.L_x_118) ;  /* 0x0000040000007945 */ /* 0x000fe20003800200 */
[----:B------:R-:W-:Y:S02]  /*7200*/  ISETP.NE.AND P6, PT, R82, RZ, PT ;  /* 0x000000ff5200720c */ /* 0x000fe40003fc5270 */
[----:B------:R-:W-:Y:S02]  /*7210*/  ISETP.NE.AND P0, PT, R77, RZ, PT ;  /* 0x000000ff4d00720c */ /* 0x000fe40003f05270 */
[----:B------:R-:W-:Y:S07]  /*7220*/  MOV R20, UR40 ;  /* 0x0000002800147c02 */ /* 0x000fee0008000f00 */
[----:B--2---:R-:W1:Y:S02]  /*7230*/  LDTM.x16 R4, tmem[UR4+0x20] ;  /* 0x00002004000479ee */ /* 0x004e640008240000 */
[----:B------:R-:W-:Y:S01]  /*7240*/  @P6 LEA R20, R20, UR48, 0x3 ;  /* 0x0000003014146c11 */ /* 0x000fe2000f8e18ff */
[C---:B-1----:R-:W-:Y:S01]  /*7250*/  FMUL R0, R33.reuse, R4 ;  /* 0x0000000421007220 */ /* 0x042fe20000400000 */
[C---:B------:R-:W-:Y:S01]  /*7260*/  FMUL R2, R33.reuse, R5 ;  /* 0x0000000521027220 */ /* 0x040fe20000400000 */
[C---:B------:R-:W-:Y:S01]  /*7270*/  FMUL R3, R33.reuse, R6 ;  /* 0x0000000621037220 */ /* 0x040fe20000400000 */
[----:B------:R-:W-:Y:S01]  /*7280*/  FMUL R7, R33, R7 ;  /* 0x0000000721077220 */ /* 0x000fe20000400000 */
[----:B----4-:R-:W-:Y:S01]  /*7290*/  FFMA R36, R35, R40, R0 ;  /* 0x0000002823247223 */ /* 0x010fe20000000000 */
        /* <DEDUP_REMOVED lines=53> */
.L_x_119:
[----:B------:R-:W-:Y:S05]  /*75f0*/  BSYNC.RECONVERGENT B0 ;  /* 0x0000000000007941 */ /* 0x000fea0003800200 */
.L_x_118:
[----:B------:R-:W-:Y:S01]  /*7600*/  BAR.SYNC.DEFER_BLOCKING 0x1, 0x80 ;  /* 0x0042000000007b1d */ /* 0x000fe20000010000 */
[----:B------:R-:W-:Y:S01]  /*7610*/  UIADD3 UR43, UPT, UPT, UR40, 0x1, URZ ;  /* 0x00000001282b7890 */ /* 0x000fe2000fffe0ff */
[----:B------:R-:W-:Y:S03]  /*7620*/  HFMA2 R87, -RZ, RZ, 0, 0 ;  /* 0x00000000ff577431 */ /* 0x000fe600000001ff */
        /* <DEDUP_REMOVED lines=19> */
.L_x_123:
[----:B------:R-:W-:Y:S05]  /*7760*/  BSYNC B0 ;  /* 0x0000000000007941 */ /* 0x000fea0003800000 */
.L_x_122:
[----:B------:R-:W-:Y:S01]  /*7770*/  ISETP.NE.AND P0, PT, R86, RZ, PT ;  /* 0x000000ff5600720c */ /* 0x000fe20003f05270 */
[----:B------:R-:W-:Y:S11]  /*7780*/  VIADD R84, R84, 0x1 ;  /* 0x0000000154547836 */ /* 0x000ff60000000000 */
[----:B------:R-:W-:Y:S01]  /*7790*/  @!UPT UIADD3 URZ, UPT, UPT, URZ, URZ, URZ ;  /* 0x000000fffffff290 */ /* 0x000fe2000fffe0ff */
[----:B------:R2:W4:Y:S04]  /*77a0*/  @P0 LDS.128 R40, [R5] ;  /* 0x0000000005280984 */ /* 0x0005280000000c00 */
[----:B------:R2:W1:Y:S04]  /*77b0*/  @P0 LDS.128 R44, [R4+0x10] ;  /* 0x00001000042c0984 */ /* 0x0004680000000c00 */
[----:B------:R2:W1:Y:S04]  /*77c0*/  @P0 LDS.128 R48, [R3+0x20] ;  /* 0x0000200003300984 */ /* 0x0004680000000c00 */
[----:B------:R2:W1:Y:S01]  /*77d0*/  @P0 LDS.128 R52, [R2+0x30] ;  /* 0x0000300002340984 */ /* 0x0004620000000c00 */
[C---:B------:R-:W-:Y:S04]  /*77e0*/  ISETP.NE.AND P0, PT, R84.reuse, 0x4, PT ;  /* 0x000000045400780c */ /* 0x040fe80003f05270 */
[----:B------:R-:W-:Y:S02]  /*77f0*/  SEL R84, R84, RZ, P0 ;  /* 0x000000ff54547207 */ /* 0x000fe40000000000 */
[----:B------:R-:W-:Y:S02]  /*7800*/  SEL R87, RZ, 0x1, P0 ;  /* 0x00000001ff577807 */ /* 0x000fe40000000000 */
.L_x_121:
[----:B------:R-:W-:Y:S05]  /*7810*/  BSYNC B1 ;  /* 0x0000000000017941 */ /* 0x000fea0003800000 */
.L_x_120:
        /* <DEDUP_REMOVED lines=21> */
.L_x_125:
        /* <DEDUP_REMOVED lines=54> */
[----:B------:R-:W-:Y:S01]  /*7cd0*/  @P6 SHF.L.U32 R2, R87, 0x1f, RZ ;  /* 0x0000001f57026819 */ /* 0x000fe200000006ff */
        /* <DEDUP_REMOVED lines=11> */
.L_x_127:
[----:B------:R-:W-:Y:S05]  /*7d90*/  BSYNC.RECONVERGENT B0 ;  /* 0x0000000000007941 */ /* 0x000fea0003800200 */
.L_x_126:
        /* <DEDUP_REMOVED lines=18> */
[----:B------:R-:W-:Y:S04]  /*7ec0*/  SHF.L.U32 R6, R87, 0x1f, RZ ;  /* 0x0000001f57067819 */ /* 0x000fe800000006ff */
[----:B------:R-:W1:Y:S02]  /*7ed0*/  SYNCS.PHASECHK.TRANS64.TRYWAIT P0, [R0+URZ+0x30], R6 ;  /* 0x00003006000075a7 */ /* 0x000e6400080011ff */
[----:B-1----:R-:W-:Y:S05]  /*7ee0*/  @!P0 BRA `(.L_x_132) ;  /* 0x0000002c00448947 */ /* 0x002fea0003800000 */
.L_x_131:
[----:B------:R-:W-:Y:S05]  /*7ef0*/  BSYNC B0 ;  /* 0x0000000000007941 */ /* 0x000fea0003800000 */
.L_x_130:
[----:B------:R-:W-:Y:S01]  /*7f00*/  ISETP.NE.AND P0, PT, R86, RZ, PT ;  /* 0x000000ff5600720c */ /* 0x000fe20003f05270 */
[----:B------:R-:W-:Y:S11]  /*7f10*/  VIADD R84, R84, 0x1 ;  /* 0x0000000154547836 */ /* 0x000ff60000000000 */
[----:B------:R-:W-:Y:S01]  /*7f20*/  @!UPT UIADD3 URZ, UPT, UPT, URZ, URZ, URZ ;  /* 0x000000fffffff290 */ /* 0x000fe2000fffe0ff */
[----:B------:R2:W4:Y:S04]  /*7f30*/  @P0 LDS.128 R40, [R5] ;  /* 0x0000000005280984 */ /* 0x0005280000000c00 */
[----:B------:R2:W2:Y:S04]  /*7f40*/  @P0 LDS.128 R44, [R4+0x10] ;  /* 0x00001000042c0984 */ /* 0x0004a80000000c00 */
[----:B------:R2:W2:Y:S04]  /*7f50*/  @P0 LDS.128 R48, [R3+0x20] ;  /* 0x0000200003300984 */ /* 0x0004a80000000c00 */
[----:B------:R2:W2:Y:S01]  /*7f60*/  @P0 LDS.128 R52, [R2+0x30] ;  /* 0x0000300002340984 */ /* 0x0004a20000000c00 */
[C---:B------:R-:W-:Y:S04]  /*7f70*/  ISETP.NE.AND P0, PT, R84.reuse, 0x4, PT ;  /* 0x000000045400780c */ /* 0x040fe80003f05270 */
[----:B-1----:R-:W-:Y:S02]  /*7f80*/  SEL R0, RZ, 0x1, P0 ;  /* 0x00000001ff007807 */ /* 0x002fe40000000000 */
[----:B------:R-:W-:Y:S02]  /*7f90*/  SEL R84, R84, RZ, P0 ;  /* 0x000000ff54547207 */ /* 0x000fe40000000000 */
[----:B------:R-:W-:Y:S02]  /*7fa0*/  LOP3.LUT R87, R87, R0, RZ, 0x3c, !PT ;  /* 0x0000000057577212 */ /* 0x000fe400078e3cff */
.L_x_129:
[----:B------:R-:W-:Y:S05]  /*7fb0*/  BSYNC B1 ;  /* 0x0000000000017941 */ /* 0x000fea0003800000 */
.L_x_128:
[----:B------:R-:W-:Y:S05]  /*7fc0*/  VIADD R0, R34, 0x40 ;  /* 0x0000004022007836 */ /* 0x000fea0000000000 */
[----:B------:R-:W-:Y:S04]  /*7fd0*/  SHF.R.U32.HI R0, RZ, 0x15, R0 ;  /* 0x00000015ff007819 */ /* 0x000fe80000011600 */
[----:B------:R-:W-:Y:S11]  /*7fe0*/  LOP3.LUT P0, RZ, R0, 0x3, R68, 0x48, !PT ;  /* 0x0000000300ff7812 */ /* 0x000ff60007804844 */
[----:B------:R-:W-:Y:S02]  /*7ff0*/  @!UPT UIADD3 URZ, UPT, UPT, URZ, URZ, URZ ;  /* 0x000000fffffff290 */ /* 0x000fe4000fffe0ff */
[----:B------:R-:W-:Y:S05]  /*8000*/  @!P0 BRA `(.L_x_133) ;  /* 0x0000000000408947 */ /* 0x000fea0003800000 */
[----:B------:R-:W5:Y:S01]  /*8010*/  LDCU.64 UR8, c[0x4][0x70] ;  /* 0x01000e00ff0877ac */ /* 0x000f620008000a00 */
[----:B--2---:R-:W-:Y:S01]  /*8020*/  MOV R3, 0x0 ;  /* 0x0000000000037802 */ /* 0x004fe20000000f00 */
[----:B-1----:R-:W-:Y:S02]  /*8030*/  HFMA2 R12, -RZ, RZ, 0, 5.9604644775390625e-08 ;  /* 0x00000001ff0c7431 */ /* 0x002fe400000001ff */
[----:B------:R-:W-:Y:S02]  /*8040*/  IMAD.MOV.U32 R8, RZ, RZ, 0x192 ;  /* 0x00000192ff087424 */ /* 0x000fe400078e00ff */
[----:B------:R-:W-:Y:S01]  /*8050*/  IMAD.MOV.U32 R13, RZ, RZ, RZ ;  /* 0x000000ffff0d7224 */ /* 0x000fe200078e00ff */
[----:B------:R-:W1:Y:S01]  /*8060*/  LDCU.64 UR6, c[0x4][0x78] ;  /* 0x01000f00ff0677ac */ /* 0x000e620008000a00 */
[----:B------:R-:W2:Y:S01]  /*8070*/  LDC.64 R2, c[0x4][R3] ;  /* 0x0100000003027b82 */ /* 0x000ea20000000a00 */
[----:B------:R-:W3:Y:S01]  /*8080*/  LDCU.64 UR4, c[0x4][0x10] ;  /* 0x01000200ff0477ac */ /* 0x000ee20008000a00 */
[----:B-----5:R-:W-:Y:S01]  /*8090*/  MOV R5, UR9 ;  /* 0x0000000900057c02 */ /* 0x020fe20008000f00 */
[----:B------:R-:W-:Y:S01]  /*80a0*/  IMAD.U32 R4, RZ, RZ, UR8 ;  /* 0x00000008ff047e24 */ /* 0x000fe2000f8e00ff */
[----:B-1----:R-:W-:Y:S01]  /*80b0*/  MOV R7, UR7 ;  /* 0x0000000700077c02 */ /* 0x002fe20008000f00 */
[----:B------:R-:W-:Y:S01]  /*80c0*/  IMAD.U32 R6, RZ, RZ, UR6 ;  /* 0x00000006ff067e24 */ /* 0x000fe2000f8e00ff */
[----:B---3--:R-:W-:Y:S01]  /*80d0*/  MOV R11, UR5 ;  /* 0x00000005000b7c02 */ /* 0x008fe20008000f00 */
[----:B------:R-:W-:Y:S02]  /*80e0*/  IMAD.U32 R10, RZ, RZ, UR4 ;  /* 0x00000004ff0a7e24 */ /* 0x000fe4000f8e00ff */
[----:B------:R-:W-:Y:S07]  /*80f0*/  LEPC R20, `(.L_x_133) ;  /* 0x000000001014794e */ /* 0x000fee0000000000 */
[----:B--2-4-:R-:W-:Y:S05]  /*8100*/  CALL.ABS.NOINC R2 ;  /* 0x0000000002007343 */ /* 0x014fea0003c00000 */
.L_x_133:
[----:B------:R-:W-:Y:S05]  /*8110*/  WARPSYNC.ALL ;  /* 0x0000000000007948 */ /* 0x000fea0003800000 */
[----:B------:R-:W-:Y:S01]  /*8120*/  R2UR UR4, R34 ;  /* 0x00000000220472ca */ /* 0x000fe200000e0000 */
[----:B------:R-:W-:Y:S01]  /*8130*/  BSSY.RECONVERGENT B0, `(.L_x_134) ;  /* 0x0000043000007945 */ /* 0x000fe20003800200 */
[----:B------:R-:W-:Y:S02]  /*8140*/  ISETP.NE.AND P6, PT, R82, RZ, PT ;  /* 0x000000ff5200720c */ /* 0x000fe40003fc5270 */
[----:B------:R-:W-:Y:S02]  /*8150*/  ISETP.NE.AND P0, PT, R77, RZ, PT ;  /* 0x000000ff4d00720c */ /* 0x000fe40003f05270 */
[----:B------:R-:W-:Y:S07]  /*8160*/  MOV R20, UR40 ;  /* 0x0000002800147c02 */ /* 0x000fee0008000f00 */
[----:B-12---:R-:W1:Y:S02]  /*8170*/  LDTM.x16 R4, tmem[UR4+0x40] ;  /* 0x00004004000479ee */ /* 0x006e640008240000 */
        /* <DEDUP_REMOVED lines=50> */
[----:B------:R-:W-:Y:S02]  /*84a0*/  UIADD3 UR10, UPT, UPT, UR48, 0x200, URZ ;  /* 0x00000200300a7890 */ /* 0x000fe4000fffe0ff */
[----:B------:R-:W-:Y:S02]  /*84b0*/  UIADD3 UR8, UP0, UPT, UR52, 0x680, URZ ;  /* 0x0000068034087890 */ /* 0x000fe4000ff1e0ff */
[----:B------:R-:W-:Y:S02]  /*84c0*/  UIADD3 UR5, UPT, UPT, UR41, 0x40, URZ ;  /* 0x0000004029057890 */ /* 0x000fe4000fffe0ff */
[----:B------:R-:W-:Y:S01]  /*84d0*/  MOV R69, UR10 ;  /* 0x0000000a00457c02 */ /* 0x000fe20008000f00 */
[----:B------:R-:W-:Y:S01]  /*84e0*/  UIADD3.X UR9, UPT, UPT, URZ, UR53, URZ, UP0, !UPT ;  /* 0x00000035ff097290 */ /* 0x000fe200087fe4ff */
[----:B------:R-:W-:Y:S02]  /*84f0*/  UMOV UR6, UR42 ;  /* 0x0000002a00067c82 */ /* 0x000fe40008000000 */
[----:B------:R-:W-:Y:S01]  /*8500*/  R2UR UR4, R69 ;  /* 0x00000000450472ca */ /* 0x000fe200000e0000 */
[----:B------:R-:W-:Y:S11]  /*8510*/  UMOV UR7, UR36 ;  /* 0x0000002400077c82 */ /* 0x000ff60008000000 */
[----:B------:R-:W-:Y:S01]  /*8520*/  @!UPT UIADD3 URZ, UPT, UPT, URZ, URZ, URZ ;  /* 0x000000fffffff290 */ /* 0x000fe2000fffe0ff */
[----:B------:R2:W-:Y:S01]  /*8530*/  UTMASTG.3D [UR4], [UR8] ;  /* 0x00000004080073b5 */ /* 0x0005e20008010000 */
[----:B------:R0:W-:Y:S01]  /*8540*/  UTMACMDFLUSH ;  /* 0x00000000000079b7 */ /* 0x0001e20000000000 */
[----:B--2---:R-:W-:Y:S04]  /*8550*/  DEPBAR.LE SB0, 0x1 ;  /* 0x000080400000791a */ /* 0x004fe80000000000 */
.L_x_135:
[----:B------:R-:W-:Y:S05]  /*8560*/  BSYNC.RECONVERGENT B0 ;  /* 0x0000000000007941 */ /* 0x000fea0003800200 */
.L_x_134:
        /* <DEDUP_REMOVED lines=21> */
.L_x_139:
[----:B------:R-:W-:Y:S05]  /*86c0*/  BSYNC B0 ;  /* 0x0000000000007941 */ /* 0x000fea0003800000 */
.L_x_138:
        /* <DEDUP_REMOVED lines=11> */
.L_x_137:
[----:B------:R-:W-:Y:S05]  /*8780*/  BSYNC B1 ;  /* 0x0000000000017941 */ /* 0x000fea0003800000 */
.L_x_136:
        /* <DEDUP_REMOVED lines=21> */
.L_x_141:
        /* <DEDUP_REMOVED lines=66> */
.L_x_143:
[----:B------:R-:W-:Y:S05]  /*8d00*/  BSYNC.RECONVERGENT B0 ;  /* 0x0000000000007941 */ /* 0x000fea0003800200 */
.L_x_142:
        /* <DEDUP_REMOVED lines=21> */
.L_x_147:
[----:B------:R-:W-:Y:S05]  /*8e60*/  BSYNC B0 ;  /* 0x0000000000007941 */ /* 0x000fea0003800000 */
.L_x_146:
        /* <DEDUP_REMOVED lines=11> */
.L_x_145:
[----:B------:R-:W-:Y:S05]  /*8f20*/  BSYNC B1 ;  /* 0x0000000000017941 */ /* 0x000fea0003800000 */
.L_x_144:
        /* <DEDUP_REMOVED lines=21> */
.L_x_149:
        /* <DEDUP_REMOVED lines=66> */
.L_x_151:
[----:B------:R-:W-:Y:S05]  /*94a0*/  BSYNC.RECONVERGENT B0 ;  /* 0x0000000000007941 */ /* 0x000fea0003800200 */
.L_x_150:
        /* <DEDUP_REMOVED lines=21> */
.L_x_155:
[----:B------:R-:W-:Y:S05]  /*9600*/  BSYNC B0 ;  /* 0x0000000000007941 */ /* 0x000fea0003800000 */
.L_x_154:
[----:B------:R-:W-:Y:S11]  /*9610*/  ISETP.NE.AND P0, PT, R86, RZ, PT ;  /* 0x000000ff5600720c */ /* 0x000ff60003f05270 */
[----:B------:R-:W-:Y:S02]  /*9620*/  @!UPT UIADD3 URZ, UPT, UPT, URZ, URZ, URZ ;  /* 0x000000fffffff290 */ /* 0x000fe4000fffe0ff */
[----:B------:R2:W4:Y:S04]  /*9630*/  @P0 LDS.128 R40, [R4] ;  /* 0x0000000004280984 */ /* 0x0005280000000c00 */
[----:B------:R2:W1:Y:S04]  /*9640*/  @P0 LDS.128 R44, [R3+0x10] ;  /* 0x00001000032c0984 */ /* 0x0004680000000c00 */
[----:B------:R2:W1:Y:S04]  /*9650*/  @P0 LDS.128 R48, [R2+0x20] ;  /* 0x0000200002300984 */ /* 0x0004680000000c00 */
[----:B------:R2:W1:Y:S02]  /*9660*/  @P0 LDS.128 R52, [R84+0x30] ;  /* 0x0000300054340984 */ /* 0x0004640000000c00 */
.L_x_153:
[----:B------:R-:W-:Y:S05]  /*9670*/  BSYNC B1 ;  /* 0x0000000000017941 */ /* 0x000fea0003800000 */
.L_x_152:
        /* <DEDUP_REMOVED lines=21> */
.L_x_157:
[----:B------:R-:W-:Y:S01]  /*97d0*/  ISETP.NE.AND P0, PT, R77, RZ, PT ;  /* 0x000000ff4d00720c */ /* 0x000fe20003f05270 */
[----:B------:R-:W-:Y:S05]  /*97e0*/  WARPSYNC.ALL ;  /* 0x0000000000007948 */ /* 0x000fea0003800000 */
[----:B------:R-:W-:Y:S01]  /*97f0*/  R2UR UR4, R34 ;  /* 0x00000000220472ca */ /* 0x000fe200000e0000 */
[----:B------:R-:W-:Y:S01]  /*9800*/  BSSY.RECONVERGENT B0, `(.L_x_158) ;  /* 0x000003c000007945 */ /* 0x000fe20003800200 */
[----:B------:R-:W-:Y:S11]  /*9810*/  R2UR UR5, R83 ;  /* 0x00000000530572ca */ /* 0x000ff600000e0000 */
[----:B--2---:R-:W1:Y:S01]  /*9820*/  LDTM.x16 R4, tmem[UR4+0x70] ;  /* 0x00007004000479ee */ /* 0x004e620008240000 */
[----:B------:R-:W-:Y:S01]  /*9830*/  NOP ;  /* 0x0000000000007918 */ /* 0x000fe20000000000 */
[----:B------:R-:W-:Y:S04]  /*9840*/  UIADD3 UR5, UPT, UPT, UR5, 0xc0, URZ ;  /* 0x000000c005057890 */ /* 0x000fe8000fffe0ff */
[----:B------:R-:W-:Y:S09]  /*9850*/  UPRMT UR5, UR37, 0x654, UR5 ;  /* 0x0000065425057896 */ /* 0x000ff20008000005 */
[----:B-1----:R-:W-:Y:S01]  /*9860*/  SYNCS.ARRIVE.TRANS64.RED.A1T0 RZ, [UR5], RZ ;  /* 0x000000ffffff79a7 */ /* 0x002fe20008100405 */
[C---:B------:R-:W-:Y:S01]  /*9870*/  FMUL R0, R33.reuse, R4 ;  /* 0x0000000421007220 */ /* 0x040fe20000400000 */
        /* <DEDUP_REMOVED lines=52> */
.L_x_159:
[----:B------:R-:W-:Y:S05]  /*9bc0*/  BSYNC.RECONVERGENT B0 ;  /* 0x0000000000007941 */ /* 0x000fea0003800200 */
.L_x_158:
[----:B------:R-:W-:Y:S01]  /*9bd0*/  BAR.SYNC.DEFER_BLOCKING 0x1, 0x80 ;  /* 0x0042000000007b1d */ /* 0x000fe20000010000 */
[----:B------:R-:W-:Y:S01]  /*9be0*/  UISETP.NE.AND UP0, UPT, UR49, -0x8, UPT ;  /* 0xfffffff83100788c */ /* 0x000fe2000bf05270 */
[----:B------:R-:W-:Y:S08]  /*9bf0*/  IADD3 R31, PT, PT, R31, 0x1, RZ ;  /* 0x000000011f1f7810 */ /* 0x000ff00007ffe0ff */
[----:B------:R-:W-:Y:S05]  /*9c00*/  BRA.U !UP0, `(.L_x_160) ;  /* 0x0000000108287547 */ /* 0x000fea000b800000 */
[----:B------:R-:W-:Y:S01]  /*9c10*/  ISETP.NE.AND P0, PT, R82, RZ, PT ;  /* 0x000000ff5200720c */ /* 0x000fe20003f05270 */
[----:B------:R-:W-:Y:S01]  /*9c20*/  IMAD.U32 R2, RZ, RZ, UR51 ;  /* 0x00000033ff027e24 */ /* 0x000fe2000f8e00ff */
[----:B------:R-:W-:Y:S01]  /*9c30*/  UIADD3 UR51, UPT, UPT, UR51, 0x1, URZ ;  /* 0x0000000133337890 */ /* 0x000fe2000fffe0ff */
[----:B------:R-:W-:Y:S03]  /*9c40*/  IMAD.U32 R0, RZ, RZ, UR37 ;  /* 0x00000025ff007e24 */ /* 0x000fe6000f8e00ff */
[----:B------:R-:W-:Y:S04]  /*9c50*/  UISETP.NE.AND UP0, UPT, UR51, 0x4, UPT ;  /* 0x000000043300788c */ /* 0x000fe8000bf05270 */
[----:B------:R-:W-:Y:S03]  /*9c60*/  USEL UR51, UR51, URZ, UP0 ;  /* 0x000000ff33337287 */ /* 0x000fe60008000000 */
[----:B------:R-:W-:Y:S05]  /*9c70*/  @P0 LEA R2, R2, UR48, 0x3 ;  /* 0x0000003002020c11 */ /* 0x000fea000f8e18ff */
[----:B------:R-:W-:Y:S05]  /*9c80*/  @P0 VIADD R2, R2, 0x50 ;  /* 0x0000005002020836 */ /* 0x000fea0000000000 */
[----:B------:R-:W-:Y:S04]  /*9c90*/  @P0 PRMT R0, R0, 0x654, R2 ;  /* 0x0000065400000816 */ /* 0x000fe80000000002 */
[----:B------:R2:W-:Y:S03]  /*9ca0*/  @P0 SYNCS.ARRIVE.TRANS64.RED.A1T0 RZ, [R0+URZ], RZ ;  /* 0x000000ff00ff09a7 */ /* 0x0005e600081004ff */
.L_x_160:
[----:B------:R-:W-:Y:S01]  /*9cb0*/  ISETP.NE.AND P2, PT, R78, RZ, PT ;  /* 0x000000ff4e00720c */ /* 0x000fe20003f45270 */
[----:B------:R-:W-:Y:S01]  /*9cc0*/  UIADD3 UR49, UPT, UPT, UR49, 0x8, URZ ;  /* 0x0000000831317890 */ /* 0x000fe2000fffe0ff */
[----:B------:R-:W-:Y:S01]  /*9cd0*/  ISETP.NE.AND P0, PT, R80, 0x2, PT ;  /* 0x000000025000780c */ /* 0x000fe20003f05270 */
[----:B-1----:R-:W-:Y:S01]  /*9ce0*/  IMAD.IADD R14, R29, 0x1, R62 ;  /* 0x000000011d0e7824 */ /* 0x002fe200078e023e */
[----:B------:R-:W-:Y:S01]  /*9cf0*/  ISETP.NE.AND P1, PT, R31, 0x4, PT ;  /* 0x000000041f00780c */ /* 0x000fe20003f25270 */
[----:B------:R-:W-:Y:S01]  /*9d00*/  IMAD.IADD R15, R30, 0x1, R63 ;  /* 0x000000011e0f7824 */ /* 0x000fe200078e023f */
[----:B------:R-:W-:Y:S02]  /*9d10*/  SEL R2, RZ, 0x1, P0 ;  /* 0x00000001ff027807 */ /* 0x000fe40000000000 */
[----:B--2---:R-:W-:Y:S02]  /*9d20*/  SEL R0, RZ, 0x1, P1 ;  /* 0x00000001ff007807 */ /* 0x004fe40000800000 */
[----:B------:R-:W-:Y:S02]  /*9d30*/  LOP3.LUT R71, R71, R2, RZ, 0x3c, !PT ;  /* 0x0000000247477212 */ /* 0x000fe400078e3cff */
[----:B------:R-:W-:Y:S02]  /*9d40*/  LOP3.LUT R72, R72, R0, RZ, 0x3c, !PT ;  /* 0x0000000048487212 */ /* 0x000fe400078e3cff */
[----:B------:R-:W-:Y:S02]  /*9d50*/  @P2 R2UR UR36, R70 ;  /* 0x00000000462422ca */ /* 0x000fe400000e0000 */
[----:B------:R-:W-:Y:S02]  /*9d60*/  SEL R80, R80, RZ, P0 ;  /* 0x000000ff50507207 */ /* 0x000fe40000000000 */
[----:B------:R-:W-:Y:S01]  /*9d70*/  SEL R31, R31, RZ, P1 ;  /* 0x000000ff1f1f7207 */ /* 0x000fe20000800000 */
[----:B------:R-:W-:Y:S10]  /*9d80*/  @P2 BRA `(.L_x_161) ;  /* 0xffffffb400a82947 */ /* 0x000ff4000383ffff */
[----:B------:R-:W-:-:S09]  /*9d90*/  UISETP.NE.AND UP0, UPT, UR50, URZ, UPT ;  /* 0x000000ff3200728c */ /* 0x000fd2000bf05270 */
[----:B------:R-:W-:Y:S05]  /*9da0*/  BRA.U !UP0, `(.L_x_162) ;  /* 0x0000000108487547 */ /* 0x000fea000b800000 */
[----:B------:R-:W1:Y:S02]  /*9db0*/  LDCU.64 UR4, c[0x0][0x890] ;  /* 0x00011200ff0477ac */ /* 0x000e640008000a00 */
[----:B-1----:R-:W-:-:S04]  /*9dc0*/  UISETP.NE.U32.AND UP0, UPT, UR4, URZ, UPT ;  /* 0x000000ff0400728c */ /* 0x002fc8000bf05070 */
[----:B------:R-:W-:-:S09]  /*9dd0*/  UISETP.NE.AND.EX UP0, UPT, UR5, URZ, UPT, UP0 ;  /* 0x000000ff0500728c */ /* 0x000fd2000bf05300 */
[----:B------:R-:W-:Y:S05]  /*9de0*/  BRA.U UP0, `(.L_x_163) ;  /* 0x00000001000c7547 */ /* 0x000fea000b800000 */
[----:B------:R-:W-:-:S13]  /*9df0*/  FSETP.NEU.AND P0, PT, R35, RZ, PT ;  /* 0x000000ff2300720b */ /* 0x000fda0003f0d000 */
[----:B------:R-:W-:Y:S05]  /*9e00*/  @!P0 EXIT ;  /* 0x000000000000894d */ /* 0x000fea0003800000 */
[----:B------:R-:W-:Y:S05]  /*9e10*/  BRA `(.L_x_162) ;  /* 0x00000000002c7947 */ /* 0x000fea0003800000 */
.L_x_163:
[----:B------:R-:W-:Y:S01]  /*9e20*/  ISETP.NE.AND P0, PT, R79, RZ, PT ;  /* 0x000000ff4f00720c */ /* 0x000fe20003f05270 */
[----:B------:R-:W-:-:S12]  /*9e30*/  BSSY.RECONVERGENT B0, `(.L_x_162) ;  /* 0x0000009000007945 */ /* 0x000fd80003800200 */
[----:B------:R-:W-:Y:S05]  /*9e40*/  @P0 BRA `(.L_x_164) ;  /* 0x0000000000140947 */ /* 0x000fea0003800000 */
[----:B------:R-:W1:Y:S02]  /*9e50*/  LDCU.64 UR4, c[0x0][0x888] ;  /* 0x00011100ff0477ac */ /* 0x000e640008000a00 */
[----:B-1----:R-:W-:-:S04]  /*9e60*/  ISETP.NE.U32.AND P0, PT, RZ, UR4, PT ;  /* 0x00000004ff007c0c */ /* 0x002fc8000bf05070 */
[----:B------:R-:W-:-:S13]  /*9e70*/  ISETP.NE.AND.EX P0, PT, RZ, UR5, PT, P0 ;  /* 0x00000005ff007c0c */ /* 0x000fda000bf05300 */
[----:B------:R-:W-:Y:S05]  /*9e80*/  @!P0 EXIT ;  /* 0x000000000000894d */ /* 0x000fea0003800000 */
[----:B------:R-:W-:Y:S05]  /*9e90*/  BRA `(.L_x_165) ;  /* 0x0000000000087947 */ /* 0x000fea0003800000 */
.L_x_164:
[----:B------:R-:W-:-:S13]  /*9ea0*/  FSETP.NEU.AND P0, PT, R35, RZ, PT ;  /* 0x000000ff2300720b */ /* 0x000fda0003f0d000 */
[----:B------:R-:W-:Y:S05]  /*9eb0*/  @!P0 EXIT ;  /* 0x000000000000894d */ /* 0x000fea0003800000 */
.L_x_165:
[----:B------:R-:W-:Y:S05]  /*9ec0*/  BSYNC.RECONVERGENT B0 ;  /* 0x0000000000007941 */ /* 0x000fea0003800200 */
.L_x_162:
[----:B------:R-:W-:Y:S01]  /*9ed0*/  ULEA UR4, UR51, UR48, 0x3 ;  /* 0x0000003033047291 */ /* 0x000fe2000f8e18ff */
[----:B------:R-:W-:-:S04]  /*9ee0*/  DEPBAR.LE SB0, 0x0 ;  /* 0x000080000000791a */ /* 0x000fc80000000000 */
[----:B------:R-:W-:-:S04]  /*9ef0*/  UIADD3 UR4, UPT, UPT, UR4, 0x50, URZ ;  /* 0x0000005004047890 */ /* 0x000fc8000fffe0ff */
[----:B------:R-:W-:-:S09]  /*9f00*/  UPRMT UR4, UR37, 0x654, UR4 ;  /* 0x0000065425047896 */ /* 0x000fd20008000004 */
[----:B------:R-:W-:Y:S01]  /*9f10*/  SYNCS.ARRIVE.TRANS64.RED.A1T0 RZ, [UR4], RZ ;  /* 0x000000ffffff79a7 */ /* 0x000fe20008100404 */
[----:B------:R-:W-:Y:S05]  /*9f20*/  EXIT ;  /* 0x000000000000794d */ /* 0x000fea0003800000 */
.L_x_19:
[----:B--2---:R2:W1:Y:S02]  /*9f30*/  SYNCS.PHASECHK.TRANS64.TRYWAIT P0, [R2+URZ+0xf0], R3 ;  /* 0x0000f003020075a7 */ /* 0x00446400080011ff */
[----:B-1----:R-:W-:Y:S05]  /*9f40*/  @!P0 NANOSLEEP.SYNCS 0x989680 ;  /* 0x009896800000895d */ /* 0x002fea0003900000 */
[----:B------:R-:W1:Y:S02]  /*9f50*/  @!P0 SYNCS.PHASECHK.TRANS64 P0, [R2+URZ+0xf0], R3 ;  /* 0x0000f003020085a7 */ /* 0x000e6400080010ff */
[----:B-1----:R-:W-:Y:S05]  /*9f60*/  @!P0 BRA `(.L_x_19) ;  /* 0xfffffffc00f08947 */ /* 0x002fea000383ffff */
[----:B------:R-:W-:Y:S05]  /*9f70*/  BRA `(.L_x_166) ;  /* 0xffffff7400907947 */ /* 0x000fea000383ffff */
.L_x_22:
[----:B-1----:R-:W-:-:S07]  /*9f80*/  MOV R2, UR33 ;  /* 0x0000002100027c02 */ /* 0x002fce0008000f00 */
.L_x_167:
[----:B-1----:R1:W2:Y:S02]  /*9f90*/  SYNCS.PHASECHK.TRANS64.TRYWAIT P0, [R2+URZ+0x18], R4 ;  /* 0x00001804020075a7 */ /* 0x0022a400080011ff */
[----:B--2---:R-:W-:Y:S05]  /*9fa0*/  @!P0 NANOSLEEP.SYNCS 0x989680 ;  /* 0x009896800000895d */ /* 0x004fea0003900000 */
[----:B------:R-:W2:Y:S02]  /*9fb0*/  @!P0 SYNCS.PHASECHK.TRANS64 P0, [R2+URZ+0x18], R4 ;  /* 0x00001804020085a7 */ /* 0x000ea400080010ff */
[----:B--2---:R-:W-:Y:S05]  /*9fc0*/  @!P0 BRA `(.L_x_167) ;  /* 0xfffffffc00f08947 */ /* 0x004fea000383ffff */
[----:B------:R-:W-:Y:S05]  /*9fd0*/  BRA `(.L_x_21) ;  /* 0xffffff7400e07947 */ /* 0x000fea000383ffff */
.L_x_28:
[----:B-1----:R-:W-:-:S07]  /*9fe0*/  MOV R2, UR33 ;  /* 0x0000002100027c02 */ /* 0x002fce0008000f00 */
.L_x_168:
[----:B-1----:R1:W2:Y:S02]  /*9ff0*/  SYNCS.PHASECHK.TRANS64.TRYWAIT P0, [R2+URZ+0x18], R4 ;  /* 0x00001804020075a7 */ /* 0x0022a400080011ff */
[----:B--2---:R-:W-:Y:S05]  /*a000*/  @!P0 NANOSLEEP.SYNCS 0x989680 ;  /* 0x009896800000895d */ /* 0x004fea0003900000 */
[----:B------:R-:W2:Y:S02]  /*a010*/  @!P0 SYNCS.PHASECHK.TRANS64 P0, [R2+URZ+0x18], R4 ;  /* 0x00001804020085a7 */ /* 0x000ea400080010ff */
[----:B--2---:R-:W-:Y:S05]  /*a020*/  @!P0 BRA `(.L_x_168) ;  /* 0xfffffffc00f08947 */ /* 0x004fea000383ffff */
[----:B------:R-:W-:Y:S05]  /*a030*/  BRA `(.L_x_27) ;  /* 0xffffff7800b47947 */ /* 0x000fea000383ffff */
.L_x_32:
[----:B-1----:R1:W2:Y:S02]  /*a040*/  SYNCS.PHASECHK.TRANS64.TRYWAIT P0, [R2+URZ+0x80], R3 ;  /* 0x00008003020075a7 */ /* 0x0022a400080011ff */
[----:B--2---:R-:W-:Y:S05]  /*a050*/  @!P0 NANOSLEEP.SYNCS 0x989680 ;  /* 0x009896800000895d */ /* 0x004fea0003900000 */
[----:B------:R-:W2:Y:S02]  /*a060*/  @!P0 SYNCS.PHASECHK.TRANS64 P0, [R2+URZ+0x80], R3 ;  /* 0x00008003020085a7 */ /* 0x000ea400080010ff */
[----:B--2---:R-:W-:Y:S05]  /*a070*/  @!P0 BRA `(.L_x_32) ;  /* 0xfffffffc00f08947 */ /* 0x004fea000383ffff */
[----:B------:R-:W-:Y:S05]  /*a080*/  BRA `(.L_x_169) ;  /* 0xffffff7c00687947 */ /* 0x000fea000383ffff */
.L_x_36:
[----:B----4-:R-:W-:-:S07]  /*a090*/  MOV R0, UR5 ;  /* 0x0000000500007c02 */ /* 0x010fce0008000f00 */
.L_x_170:
[----:B-1----:R1:W2:Y:S02]  /*a0a0*/  SYNCS.PHASECHK.TRANS64.TRYWAIT P0, [R0+URZ], R2 ;  /* 0x00000002000075a7 */ /* 0x0022a400080011ff */
[----:B--2---:R-:W-:Y:S05]  /*a0b0*/  @!P0 NANOSLEEP.SYNCS 0x989680 ;  /* 0x009896800000895d */ /* 0x004fea0003900000 */
[----:B------:R-:W2:Y:S02]  /*a0c0*/  @!P0 SYNCS.PHASECHK.TRANS64 P0, [R0+URZ], R2 ;  /* 0x00000002000085a7 */ /* 0x000ea400080010ff */
[----:B--2---:R-:W-:Y:S05]  /*a0d0*/  @!P0 BRA `(.L_x_170) ;  /* 0xfffffffc00f08947 */ /* 0x004fea000383ffff */
[----:B------:R-:W-:Y:S05]  /*a0e0*/  BRA `(.L_x_171) ;  /* 0xffffff8000d87947 */ /* 0x000fea000383ffff */
.L_x_37:
[----:B----4-:R-:W-:-:S07]  /*a0f0*/  MOV R0, UR5 ;  /* 0x0000000500007c02 */ /* 0x010fce0008000f00 */
.L_x_172:
[----:B-1----:R1:W2:Y:S02]  /*a100*/  SYNCS.PHASECHK.TRANS64.TRYWAIT P0, [R0+URZ], R2 ;  /* 0x00000002000075a7 */ /* 0x0022a400080011ff */
[----:B--2---:R-:W-:Y:S05]  /*a110*/  @!P0 NANOSLEEP.SYNCS 0x989680 ;  /* 0x009896800000895d */ /* 0x004fea0003900000 */
[----:B------:R-:W2:Y:S02]  /*a120*/  @!P0 SYNCS.PHASECHK.TRANS64 P0, [R0+URZ], R2 ;  /* 0x00000002000085a7 */ /* 0x000ea400080010ff */
[----:B--2---:R-:W-:Y:S05]  /*a130*/  @!P0 BRA `(.L_x_172) ;  /* 0xfffffffc00f08947 */ /* 0x004fea000383ffff */
[----:B------:R-:W-:Y:S05]  /*a140*/  BRA `(.L_x_173) ;  /* 0xffffff8000e47947 */ /* 0x000fea000383ffff */
.L_x_40:
[----:B-1----:R1:W2:Y:S02]  /*a150*/  SYNCS.PHASECHK.TRANS64.TRYWAIT P0, [R0+URZ+0xe0], R4 ;  /* 0x0000e004000075a7 */ /* 0x0022a400080011ff */
[----:B--2---:R-:W-:Y:S05]  /*a160*/  @!P0 NANOSLEEP.SYNCS 0x989680 ;  /* 0x009896800000895d */ /* 0x004fea0003900000 */
[----:B------:R-:W2:Y:S02]  /*a170*/  @!P0 SYNCS.PHASECHK.TRANS64 P0, [R0+URZ+0xe0], R4 ;  /* 0x0000e004000085a7 */ /* 0x000ea400080010ff */
[----:B--2---:R-:W-:Y:S05]  /*a180*/  @!P0 BRA `(.L_x_40) ;  /* 0xfffffffc00f08947 */ /* 0x004fea000383ffff */
[----:B------:R-:W-:Y:S05]  /*a190*/  BRA `(.L_x_174) ;  /* 0xffffff8400407947 */ /* 0x000fea000383ffff */
.L_x_41:
[----:B------:R-:W-:-:S07]  /*a1a0*/  MOV R0, UR5 ;  /* 0x0000000500007c02 */ /* 0x000fce0008000f00 */
.L_x_175:
[----:B-1----:R1:W2:Y:S02]  /*a1b0*/  SYNCS.PHASECHK.TRANS64.TRYWAIT P0, [R0+URZ+0x90], R5 ;  /* 0x00009005000075a7 */ /* 0x0022a400080011ff */
[----:B--2---:R-:W-:Y:S05]  /*a1c0*/  @!P0 NANOSLEEP.SYNCS 0x989680 ;  /* 0x009896800000895d */ /* 0x004fea0003900000 */
[----:B------:R-:W2:Y:S02]  /*a1d0*/  @!P0 SYNCS.PHASECHK.TRANS64 P0, [R0+URZ+0x90], R5 ;  /* 0x00009005000085a7 */ /* 0x000ea400080010ff */
[----:B--2---:R-:W-:Y:S05]  /*a1e0*/  @!P0 BRA `(.L_x_175) ;  /* 0xfffffffc00f08947 */ /* 0x004fea000383ffff */
[----:B------:R-:W-:Y:S05]  /*a1f0*/  BRA `(.L_x_176) ;  /* 0xffffff8400507947 */ /* 0x000fea000383ffff */
.L_x_42:
[----:B-1----:R1:W2:Y:S02]  /*a200*/  SYNCS.PHASECHK.TRANS64.TRYWAIT P1, [R0+URZ+0x80], R4 ;  /* 0x00008004000075a7 */ /* 0x0022a400080211ff */
[----:B--2---:R-:W-:Y:S05]  /*a210*/  @!P1 NANOSLEEP.SYNCS 0x989680 ;  /* 0x009896800000995d */ /* 0x004fea0003900000 */
[----:B------:R-:W2:Y:S02]  /*a220*/  @!P1 SYNCS.PHASECHK.TRANS64 P1, [R0+URZ+0x80], R4 ;  /* 0x00008004000095a7 */ /* 0x000ea400080210ff */
[----:B--2---:R-:W-:Y:S05]  /*a230*/  @!P1 BRA `(.L_x_42) ;  /* 0xfffffffc00f09947 */ /* 0x004fea000383ffff */
[----:B------:R-:W-:Y:S05]  /*a240*/  BRA `(.L_x_177) ;  /* 0xffffff8400807947 */ /* 0x000fea000383ffff */
.L_x_45:
[----:B------:R-:W-:-:S07]  /*a250*/  MOV R0, UR5 ;  /* 0x0000000500007c02 */ /* 0x000fce0008000f00 */
.L_x_178:
[----:B-1----:R1:W2:Y:S02]  /*a260*/  SYNCS.PHASECHK.TRANS64.TRYWAIT P0, [R0+URZ+0x90], R2 ;  /* 0x00009002000075a7 */ /* 0x0022a400080011ff */
[----:B--2---:R-:W-:Y:S05]  /*a270*/  @!P0 NANOSLEEP.SYNCS 0x989680 ;  /* 0x009896800000895d */ /* 0x004fea0003900000 */
[----:B------:R-:W2:Y:S02]  /*a280*/  @!P0 SYNCS.PHASECHK.TRANS64 P0, [R0+URZ+0x90], R2 ;  /* 0x00009002000085a7 */ /* 0x000ea400080010ff */
[----:B--2---:R-:W-:Y:S05]  /*a290*/  @!P0 BRA `(.L_x_178) ;  /* 0xfffffffc00f08947 */ /* 0x004fea000383ffff */
[----:B------:R-:W-:Y:S05]  /*a2a0*/  BRA `(.L_x_44) ;  /* 0xffffff8400d47947 */ /* 0x000fea000383ffff */
.L_x_52:
[----:B-1----:R1:W2:Y:S02]  /*a2b0*/  SYNCS.PHASECHK.TRANS64.TRYWAIT P1, [R0+URZ+0x80], R2 ;  /* 0x00008002000075a7 */ /* 0x0022a400080211ff */
[----:B--2---:R-:W-:Y:S05]  /*a2c0*/  @!P1 NANOSLEEP.SYNCS 0x989680 ;  /* 0x009896800000995d */ /* 0x004fea0003900000 */
[----:B------:R-:W2:Y:S02]  /*a2d0*/  @!P1 SYNCS.PHASECHK.TRANS64 P1, [R0+URZ+0x80], R2 ;  /* 0x00008002000095a7 */ /* 0x000ea400080210ff */
[----:B--2---:R-:W-:Y:S05]  /*a2e0*/  @!P1 BRA `(.L_x_52) ;  /* 0xfffffffc00f09947 */ /* 0x004fea000383ffff */
[----:B------:R-:W-:Y:S05]  /*a2f0*/  BRA `(.L_x_179) ;  /* 0xffffff8c00647947 */ /* 0x000fea000383ffff */
.L_x_53:
[----:B------:R-:W-:-:S07]  /*a300*/  MOV R2, UR6 ;  /* 0x0000000600027c02 */ /* 0x000fce0008000f00 */
.L_x_180:
[----:B-1----:R1:W2:Y:S02]  /*a310*/  SYNCS.PHASECHK.TRANS64.TRYWAIT P0, [R2+URZ+0xc0], R0 ;  /* 0x0000c000020075a7 */ /* 0x0022a400080011ff */
[----:B--2---:R-:W-:Y:S05]  /*a320*/  @!P0 NANOSLEEP.SYNCS 0x989680 ;  /* 0x009896800000895d */ /* 0x004fea0003900000 */
[----:B------:R-:W2:Y:S02]  /*a330*/  @!P0 SYNCS.PHASECHK.TRANS64 P0, [R2+URZ+0xc0], R0 ;  /* 0x0000c000020085a7 */ /* 0x000ea400080010ff */
[----:B--2---:R-:W-:Y:S05]  /*a340*/  @!P0 BRA `(.L_x_180) ;  /* 0xfffffffc00f08947 */ /* 0x004fea000383ffff */
[----:B------:R-:W-:Y:S05]  /*a350*/  BRA `(.L_x_181) ;  /* 0xffffff8c009c7947 */ /* 0x000fea000383ffff */
.L_x_56:
[----:B------:R-:W-:Y:S07]  /*a360*/  MOV R0, UR11 ;  /* 0x0000000b00007c02 */ /* 0x000fee0008000f00 */
.L_x_182:
[----:B-1----:R1:W2:Y:S02]  /*a370*/  SYNCS.PHASECHK.TRANS64.TRYWAIT P0, [R0+URZ], R2 ;  /* 0x00000002000075a7 */ /* 0x0022a400080011ff */
[----:B--2---:R-:W-:Y:S05]  /*a380*/  @!P0 NANOSLEEP.SYNCS 0x989680 ;  /* 0x009896800000895d */ /* 0x004fea0003900000 */
[----:B------:R-:W2:Y:S02]  /*a390*/  @!P0 SYNCS.PHASECHK.TRANS64 P0, [R0+URZ], R2 ;  /* 0x00000002000085a7 */ /* 0x000ea400080010ff */
[----:B--2---:R-:W-:Y:S05]  /*a3a0*/  @!P0 BRA `(.L_x_182) ;  /* 0xfffffffc00f08947 */ /* 0x004fea000383ffff */
[----:B------:R-:W-:Y:S05]  /*a3b0*/  BRA `(.L_x_55) ;  /* 0xffffff8c00b87947 */ /* 0x000fea000383ffff */
.L_x_59:
[----:B------:R-:W-:-:S07]  /*a3c0*/  MOV R0, UR6 ;  /* 0x0000000600007c02 */ /* 0x000fce0008000f00 */
.L_x_183:
[----:B--2---:R2:W4:Y:S02]  /*a3d0*/  SYNCS.PHASECHK.TRANS64.TRYWAIT P0, [R0+URZ], R2 ;  /* 0x00000002000075a7 */ /* 0x00452400080011ff */
[----:B----4-:R-:W-:Y:S05]  /*a3e0*/  @!P0 NANOSLEEP.SYNCS 0x989680 ;  /* 0x009896800000895d */ /* 0x010fea0003900000 */
[----:B------:R-:W4:Y:S02]  /*a3f0*/  @!P0 SYNCS.PHASECHK.TRANS64 P0, [R0+URZ], R2 ;  /* 0x00000002000085a7 */ /* 0x000f2400080010ff */
[----:B----4-:R-:W-:Y:S05]  /*a400*/  @!P0 BRA `(.L_x_183) ;  /* 0xfffffffc00f08947 */ /* 0x010fea000383ffff */
[----:B------:R-:W-:Y:S05]  /*a410*/  BRA `(.L_x_184) ;  /* 0xffffff9000e47947 */ /* 0x000fea000383ffff */
.L_x_60:
[----:B------:R-:W-:-:S07]  /*a420*/  MOV R0, UR6 ;  /* 0x0000000600007c02 */ /* 0x000fce0008000f00 */
.L_x_185:
[----:B-1----:R1:W2:Y:S02]  /*a430*/  SYNCS.PHASECHK.TRANS64.TRYWAIT P0, [R0+URZ], R3 ;  /* 0x00000003000075a7 */ /* 0x0022a400080011ff */
[----:B--2---:R-:W-:Y:S05]  /*a440*/  @!P0 NANOSLEEP.SYNCS 0x989680 ;  /* 0x009896800000895d */ /* 0x004fea0003900000 */
[----:B------:R-:W2:Y:S02]  /*a450*/  @!P0 SYNCS.PHASECHK.TRANS64 P0, [R0+URZ], R3 ;  /* 0x00000003000085a7 */ /* 0x000ea400080010ff */
[----:B--2---:R-:W-:Y:S05]  /*a460*/  @!P0 BRA `(.L_x_185) ;  /* 0xfffffffc00f08947 */ /* 0x004fea000383ffff */
[----:B------:R-:W-:Y:S05]  /*a470*/  BRA `(.L_x_186) ;  /* 0xffffff9000f07947 */ /* 0x000fea000383ffff */
.L_x_61:
[----:B------:R-:W-:-:S07]  /*a480*/  MOV R0, UR6 ;  /* 0x0000000600007c02 */ /* 0x000fce0008000f00 */
.L_x_187:
[----:B-1----:R1:W2:Y:S02]  /*a490*/  SYNCS.PHASECHK.TRANS64.TRYWAIT P0, [R0+URZ], R3 ;  /* 0x00000003000075a7 */ /* 0x0022a400080011ff */
[----:B--2---:R-:W-:Y:S05]  /*a4a0*/  @!P0 NANOSLEEP.SYNCS 0x989680 ;  /* 0x009896800000895d */ /* 0x004fea0003900000 */
[----:B------:R-:W2:Y:S02]  /*a4b0*/  @!P0 SYNCS.PHASECHK.TRANS64 P0, [R0+URZ], R3 ;  /* 0x00000003000085a7 */ /* 0x000ea400080010ff */
[----:B--2---:R-:W-:Y:S05]  /*a4c0*/  @!P0 BRA `(.L_x_187) ;  /* 0xfffffffc00f08947 */ /* 0x004fea000383ffff */
[----:B------:R-:W-:Y:S05]  /*a4d0*/  BRA `(.L_x_188) ;  /* 0xffffff9000fc7947 */ /* 0x000fea000383ffff */
.L_x_62:
[----:B-1----:R-:W-:-:S07]  /*a4e0*/  MOV R0, UR7 ;  /* 0x0000000700007c02 */ /* 0x002fce0008000f00 */
.L_x_189:
[----:B-1----:R1:W2:Y:S02]  /*a4f0*/  SYNCS.PHASECHK.TRANS64.TRYWAIT P0, [R0+URZ], R2 ;  /* 0x00000002000075a7 */ /* 0x0022a400080011ff */
[----:B--2---:R-:W-:Y:S05]  /*a500*/  @!P0 NANOSLEEP.SYNCS 0x989680 ;  /* 0x009896800000895d */ /* 0x004fea0003900000 */
[----:B------:R-:W2:Y:S02]  /*a510*/  @!P0 SYNCS.PHASECHK.TRANS64 P0, [R0+URZ], R2 ;  /* 0x00000002000085a7 */ /* 0x000ea400080010ff */
[----:B--2---:R-:W-:Y:S05]  /*a520*/  @!P0 BRA `(.L_x_189) ;  /* 0xfffffffc00f08947 */ /* 0x004fea000383ffff */
[----:B------:R-:W-:Y:S05]  /*a530*/  BRA `(.L_x_190) ;  /* 0xffffff9400087947 */ /* 0x000fea000383ffff */
.L_x_67:
[----:B--2---:R2:W3:Y:S02]  /*a540*/  SYNCS.PHASECHK.TRANS64.TRYWAIT P0, [R0+URZ+0x80], R2 ;  /* 0x00008002000075a7 */ /* 0x0044e400080011ff */
[----:B---3--:R-:W-:Y:S05]  /*a550*/  @!P0 NANOSLEEP.SYNCS 0x989680 ;  /* 0x009896800000895d */ /* 0x008fea0003900000 */
[----:B------:R-:W3:Y:S02]  /*a560*/  @!P0 SYNCS.PHASECHK.TRANS64 P0, [R0+URZ+0x80], R2 ;  /* 0x00008002000085a7 */ /* 0x000ee400080010ff */
[----:B---3--:R-:W-:Y:S05]  /*a570*/  @!P0 BRA `(.L_x_67) ;  /* 0xfffffffc00f08947 */ /* 0x008fea000383ffff */
[----:B------:R-:W-:Y:S05]  /*a580*/  BRA `(.L_x_191) ;  /* 0xffffff9800087947 */ /* 0x000fea000383ffff */
.L_x_70:
[----:B------:R-:W-:Y:S07]  /*a590*/  MOV R0, UR7 ;  /* 0x0000000700007c02 */ /* 0x000fee0008000f00 */
.L_x_192:
[----:B--2---:R2:W3:Y:S02]  /*a5a0*/  SYNCS.PHASECHK.TRANS64.TRYWAIT P0, [R0+URZ+0x78], R2 ;  /* 0x00007802000075a7 */ /* 0x0044e400080011ff */
[----:B---3--:R-:W-:Y:S05]  /*a5b0*/  @!P0 NANOSLEEP.SYNCS 0x989680 ;  /* 0x009896800000895d */ /* 0x008fea0003900000 */
[----:B------:R-:W3:Y:S02]  /*a5c0*/  @!P0 SYNCS.PHASECHK.TRANS64 P0, [R0+URZ+0x78], R2 ;  /* 0x00007802000085a7 */ /* 0x000ee400080010ff */
[----:B---3--:R-:W-:Y:S05]  /*a5d0*/  @!P0 BRA `(.L_x_192) ;  /* 0xfffffffc00f08947 */ /* 0x008fea000383ffff */
[----:B------:R-:W-:Y:S05]  /*a5e0*/  BRA `(.L_x_69) ;  /* 0xffffff9800e87947 */ /* 0x000fea000383ffff */
.L_x_73:
[----:B------:R-:W-:Y:S07]  /*a5f0*/  MOV R0, UR7 ;  /* 0x0000000700007c02 */ /* 0x000fee0008000f00 */
.L_x_193:
[----:B-1----:R1:W2:Y:S02]  /*a600*/  SYNCS.PHASECHK.TRANS64.TRYWAIT P0, [R0+URZ+0x50], R32 ;  /* 0x00005020000075a7 */ /* 0x0022a400080011ff */
[----:B--2---:R-:W-:Y:S05]  /*a610*/  @!P0 NANOSLEEP.SYNCS 0x989680 ;  /* 0x009896800000895d */ /* 0x004fea0003900000 */
[----:B------:R-:W2:Y:S02]  /*a620*/  @!P0 SYNCS.PHASECHK.TRANS64 P0, [R0+URZ+0x50], R32 ;  /* 0x00005020000085a7 */ /* 0x000ea400080010ff */
[----:B--2---:R-:W-:Y:S05]  /*a630*/  @!P0 BRA `(.L_x_193) ;  /* 0xfffffffc00f08947 */ /* 0x004fea000383ffff */
[----:B------:R-:W-:Y:S05]  /*a640*/  BRA `(.L_x_194) ;  /* 0xffffff9c00647947 */ /* 0x000fea000383ffff */
.L_x_74:
[----:B------:R-:W-:Y:S07]  /*a650*/  MOV R0, UR7 ;  /* 0x0000000700007c02 */ /* 0x000fee0008000f00 */
.L_x_195:
[----:B-1----:R1:W2:Y:S02]  /*a660*/  SYNCS.PHASECHK.TRANS64.TRYWAIT P0, [R0+URZ+0x58], R32 ;  /* 0x00005820000075a7 */ /* 0x0022a400080011ff */
[----:B--2---:R-:W-:Y:S05]  /*a670*/  @!P0 NANOSLEEP.SYNCS 0x989680 ;  /* 0x009896800000895d */ /* 0x004fea0003900000 */
[----:B------:R-:W2:Y:S02]  /*a680*/  @!P0 SYNCS.PHASECHK.TRANS64 P0, [R0+URZ+0x58], R32 ;  /* 0x00005820000085a7 */ /* 0x000ea400080010ff */
[----:B--2---:R-:W-:Y:S05]  /*a690*/  @!P0 BRA `(.L_x_195) ;  /* 0xfffffffc00f08947 */ /* 0x004fea000383ffff */
[----:B------:R-:W-:Y:S05]  /*a6a0*/  BRA `(.L_x_196) ;  /* 0xffffff9c00a07947 */ /* 0x000fea000383ffff */
.L_x_75:
[----:B------:R-:W-:Y:S07]  /*a6b0*/  MOV R0, UR7 ;  /* 0x0000000700007c02 */ /* 0x000fee0008000f00 */
.L_x_197:
[----:B-1----:R1:W2:Y:S02]  /*a6c0*/  SYNCS.PHASECHK.TRANS64.TRYWAIT P0, [R0+URZ+0x60], R32 ;  /* 0x00006020000075a7 */ /* 0x0022a400080011ff */
[----:B--2---:R-:W-:Y:S05]  /*a6d0*/  @!P0 NANOSLEEP.SYNCS 0x989680 ;  /* 0x009896800000895d */ /* 0x004fea0003900000 */
[----:B------:R-:W2:Y:S02]  /*a6e0*/  @!P0 SYNCS.PHASECHK.TRANS64 P0, [R0+URZ+0x60], R32 ;  /* 0x00006020000085a7 */ /* 0x000ea400080010ff */
[----:B--2---:R-:W-:Y:S05]  /*a6f0*/  @!P0 BRA `(.L_x_197) ;  /* 0xfffffffc00f08947 */ /* 0x004fea000383ffff */
[----:B------:R-:W-:Y:S05]  /*a700*/  BRA `(.L_x_198) ;  /* 0xffffff9c00e07947 */ /* 0x000fea000383ffff */
.L_x_76:
[----:B------:R-:W-:Y:S07]  /*a710*/  MOV R0, UR7 ;  /* 0x0000000700007c02 */ /* 0x000fee0008000f00 */
.L_x_199:
[----:B-1----:R1:W2:Y:S02]  /*a720*/  SYNCS.PHASECHK.TRANS64.TRYWAIT P0, [R0+URZ+0x68], R32 ;  /* 0x00006820000075a7 */ /* 0x0022a400080011ff */
[----:B--2---:R-:W-:Y:S05]  /*a730*/  @!P0 NANOSLEEP.SYNCS 0x989680 ;  /* 0x009896800000895d */ /* 0x004fea0003900000 */
[----:B------:R-:W2:Y:S02]  /*a740*/  @!P0 SYNCS.PHASECHK.TRANS64 P0, [R0+URZ+0x68], R32 ;  /* 0x00006820000085a7 */ /* 0x000ea400080010ff */
[----:B--2---:R-:W-:Y:S05]  /*a750*/  @!P0 BRA `(.L_x_199) ;  /* 0xfffffffc00f08947 */ /* 0x004fea000383ffff */
[----:B------:R-:W-:Y:S05]  /*a760*/  BRA `(.L_x_200) ;  /* 0xffffffa000247947 */ /* 0x000fea000383ffff */
.L_x_77:
[----:B------:R-:W-:Y:S07]  /*a770*/  MOV R0, UR7 ;  /* 0x0000000700007c02 */ /* 0x000fee0008000f00 */
.L_x_201:
[----:B-1----:R1:W2:Y:S02]  /*a780*/  SYNCS.PHASECHK.TRANS64.TRYWAIT P0, [R0+URZ+0x50], R14 ;  /* 0x0000500e000075a7 */ /* 0x0022a400080011ff */
[----:B--2---:R-:W-:Y:S05]  /*a790*/  @!P0 NANOSLEEP.SYNCS 0x989680 ;  /* 0x009896800000895d */ /* 0x004fea0003900000 */
[----:B------:R-:W2:Y:S02]  /*a7a0*/  @!P0 SYNCS.PHASECHK.TRANS64 P0, [R0+URZ+0x50], R14 ;  /* 0x0000500e000085a7 */ /* 0x000ea400080010ff */
[----:B--2---:R-:W-:Y:S05]  /*a7b0*/  @!P0 BRA `(.L_x_201) ;  /* 0xfffffffc00f08947 */ /* 0x004fea000383ffff */
[----:B------:R-:W-:Y:S05]  /*a7c0*/  BRA `(.L_x_202) ;  /* 0xffffffa0006c7947 */ /* 0x000fea000383ffff */
.L_x_78:
[----:B------:R-:W-:Y:S07]  /*a7d0*/  MOV R0, UR7 ;  /* 0x0000000700007c02 */ /* 0x000fee0008000f00 */
.L_x_203:
[----:B-1----:R1:W2:Y:S02]  /*a7e0*/  SYNCS.PHASECHK.TRANS64.TRYWAIT P0, [R0+URZ+0x58], R14 ;  /* 0x0000580e000075a7 */ /* 0x0022a400080011ff */
[----:B--2---:R-:W-:Y:S05]  /*a7f0*/  @!P0 NANOSLEEP.SYNCS 0x989680 ;  /* 0x009896800000895d */ /* 0x004fea0003900000 */
[----:B------:R-:W2:Y:S02]  /*a800*/  @!P0 SYNCS.PHASECHK.TRANS64 P0, [R0+URZ+0x58], R14 ;  /* 0x0000580e000085a7 */ /* 0x000ea400080010ff */
[----:B--2---:R-:W-:Y:S05]  /*a810*/  @!P0 BRA `(.L_x_203) ;  /* 0xfffffffc00f08947 */ /* 0x004fea000383ffff */
[----:B------:R-:W-:Y:S05]  /*a820*/  BRA `(.L_x_204) ;  /* 0xffffffa000b07947 */ /* 0x000fea000383ffff */
.L_x_79:
[----:B------:R-:W-:Y:S07]  /*a830*/  MOV R0, UR7 ;  /* 0x0000000700007c02 */ /* 0x000fee0008000f00 */
.L_x_205:
[----:B-1----:R1:W2:Y:S02]  /*a840*/  SYNCS.PHASECHK.TRANS64.TRYWAIT P0, [R0+URZ+0x60], R14 ;  /* 0x0000600e000075a7 */ /* 0x0022a400080011ff */
[----:B--2---:R-:W-:Y:S05]  /*a850*/  @!P0 NANOSLEEP.SYNCS 0x989680 ;  /* 0x009896800000895d */ /* 0x004fea0003900000 */
[----:B------:R-:W2:Y:S02]  /*a860*/  @!P0 SYNCS.PHASECHK.TRANS64 P0, [R0+URZ+0x60], R14 ;  /* 0x0000600e000085a7 */ /* 0x000ea400080010ff */
[----:B--2---:R-:W-:Y:S05]  /*a870*/  @!P0 BRA `(.L_x_205) ;  /* 0xfffffffc00f08947 */ /* 0x004fea000383ffff */
[----:B------:R-:W-:Y:S05]  /*a880*/  BRA `(.L_x_206) ;  /* 0xffffffa000f47947 */ /* 0x000fea000383ffff */
.L_x_80:
[----:B------:R-:W-:Y:S07]  /*a890*/  MOV R0, UR7 ;  /* 0x0000000700007c02 */ /* 0x000fee0008000f00 */
.L_x_207:
[----:B-1----:R1:W2:Y:S02]  /*a8a0*/  SYNCS.PHASECHK.TRANS64.TRYWAIT P0, [R0+URZ+0x68], R14 ;  /* 0x0000680e000075a7 */ /* 0x0022a400080011ff */
[----:B--2---:R-:W-:Y:S05]  /*a8b0*/  @!P0 NANOSLEEP.SYNCS 0x989680 ;  /* 0x009896800000895d */ /* 0x004fea0003900000 */
[----:B------:R-:W2:Y:S02]  /*a8c0*/  @!P0 SYNCS.PHASECHK.TRANS64 P0, [R0+URZ+0x68], R14 ;  /* 0x0000680e000085a7 */ /* 0x000ea400080010ff */
[----:B--2---:R-:W-:Y:S05]  /*a8d0*/  @!P0 BRA `(.L_x_207) ;  /* 0xfffffffc00f08947 */ /* 0x004fea000383ffff */
[----:B------:R-:W-:Y:S05]  /*a8e0*/  BRA `(.L_x_208) ;  /* 0xffffffa400787947 */ /* 0x000fea000383ffff */
.L_x_82:
[----:B------:R-:W-:-:S07]  /*a8f0*/  MOV R0, UR7 ;  /* 0x0000000700007c02 */ /* 0x000fce0008000f00 */
.L_x_209:
[----:B-1----:R1:W3:Y:S02]  /*a900*/  SYNCS.PHASECHK.TRANS64.TRYWAIT P0, [R0+URZ+0x50], R32 ;  /* 0x00005020000075a7 */ /* 0x0022e400080011ff */
[----:B---3--:R-:W-:Y:S05]  /*a910*/  @!P0 NANOSLEEP.SYNCS 0x989680 ;  /* 0x009896800000895d */ /* 0x008fea0003900000 */
[----:B------:R-:W3:Y:S02]  /*a920*/  @!P0 SYNCS.PHASECHK.TRANS64 P0, [R0+URZ+0x50], R32 ;  /* 0x00005020000085a7 */ /* 0x000ee400080010ff */
[----:B---3--:R-:W-:Y:S05]  /*a930*/  @!P0 BRA `(.L_x_209) ;  /* 0xfffffffc00f08947 */ /* 0x008fea000383ffff */
[----:B------:R-:W-:Y:S05]  /*a940*/  BRA `(.L_x_210) ;  /* 0xffffffa400e07947 */ /* 0x000fea000383ffff */
.L_x_83:
[----:B-1----:R-:W-:-:S07]  /*a950*/  MOV R0, UR7 ;  /* 0x0000000700007c02 */ /* 0x002fce0008000f00 */
.L_x_211:
[----:B-1----:R1:W3:Y:S02]  /*a960*/  SYNCS.PHASECHK.TRANS64.TRYWAIT P0, [R0+URZ+0x58], R32 ;  /* 0x00005820000075a7 */ /* 0x0022e400080011ff */
[----:B---3--:R-:W-:Y:S05]  /*a970*/  @!P0 NANOSLEEP.SYNCS 0x989680 ;  /* 0x009896800000895d */ /* 0x008fea0003900000 */
[----:B------:R-:W3:Y:S02]  /*a980*/  @!P0 SYNCS.PHASECHK.TRANS64 P0, [R0+URZ+0x58], R32 ;  /* 0x00005820000085a7 */ /* 0x000ee400080010ff */
[----:B---3--:R-:W-:Y:S05]  /*a990*/  @!P0 BRA `(.L_x_211) ;  /* 0xfffffffc00f08947 */ /* 0x008fea000383ffff */
[----:B------:R-:W-:Y:S05]  /*a9a0*/  BRA `(.L_x_212) ;  /* 0xffffffa400d07947 */ /* 0x000fea000383ffff */
.L_x_84:
[----:B------:R-:W-:-:S07]  /*a9b0*/  MOV R2, UR7 ;  /* 0x0000000700027c02 */ /* 0x000fce0008000f00 */
.L_x_213:
[----:B-1----:R1:W3:Y:S02]  /*a9c0*/  SYNCS.PHASECHK.TRANS64.TRYWAIT P0, [R2+URZ+0x60], R32 ;  /* 0x00006020020075a7 */ /* 0x0022e400080011ff */
[----:B---3--:R-:W-:Y:S05]  /*a9d0*/  @!P0 NANOSLEEP.SYNCS 0x989680 ;  /* 0x009896800000895d */ /* 0x008fea0003900000 */
[----:B------:R-:W3:Y:S02]  /*a9e0*/  @!P0 SYNCS.PHASECHK.TRANS64 P0, [R2+URZ+0x60], R32 ;  /* 0x00006020020085a7 */ /* 0x000ee400080010ff */
[----:B---3--:R-:W-:Y:S05]  /*a9f0*/  @!P0 BRA `(.L_x_213) ;  /* 0xfffffffc00f08947 */ /* 0x008fea000383ffff */
[----:B------:R-:W-:Y:S05]  /*aa00*/  BRA `(.L_x_214) ;  /* 0xffffffa400c47947 */ /* 0x000fea000383ffff */
.L_x_86:
[----:B--2---:R2:W4:Y:S02]  /*aa10*/  SYNCS.PHASECHK.TRANS64.TRYWAIT P0, [R0+URZ+0x80], R2 ;  /* 0x00008002000075a7 */ /* 0x00452400080011ff */
[----:B----4-:R-:W-:Y:S05]  /*aa20*/  @!P0 NANOSLEEP.SYNCS 0x989680 ;  /* 0x009896800000895d */ /* 0x010fea0003900000 */
[----:B------:R-:W4:Y:S02]  /*aa30*/  @!P0 SYNCS.PHASECHK.TRANS64 P0, [R0+URZ+0x80], R2 ;  /* 0x00008002000085a7 */ /* 0x000f2400080010ff */
[----:B----4-:R-:W-:Y:S05]  /*aa40*/  @!P0 BRA `(.L_x_86) ;  /* 0xfffffffc00f08947 */ /* 0x010fea000383ffff */
[----:B------:R-:W-:Y:S05]  /*aa50*/  BRA `(.L_x_215) ;  /* 0xffffffa800887947 */ /* 0x000fea000383ffff */
.L_x_97:
[----:B-1----:R-:W-:Y:S04]  /*aa60*/  MOV R2, UR48 ;  /* 0x0000003000027c02 */ /* 0x002fe80008000f00 */
[----:B------:R1:W3:Y:S03]  /*aa70*/  SYNCS.PHASECHK.TRANS64.TRYWAIT P1, [R2+URZ+0x30], R3 ;  /* 0x00003003020075a7 */ /* 0x0002e600080211ff */
[----:B---3--:R-:W-:Y:S05]  /*aa80*/  @!P1 NANOSLEEP.SYNCS 0x989680 ;  /* 0x009896800000995d */ /* 0x008fea0003900000 */
[----:B------:R-:W3:Y:S02]  /*aa90*/  @!P1 SYNCS.PHASECHK.TRANS64 P1, [R2+URZ+0x30], R3 ;  /* 0x00003003020095a7 */ /* 0x000ee400080210ff */
[----:B---3--:R-:W-:Y:S05]  /*aaa0*/  @!P1 BRA `(.L_x_97) ;  /* 0xfffffffc00ec9947 */ /* 0x008fea000383ffff */
[----:B------:R-:W-:Y:S05]  /*aab0*/  BRA `(.L_x_96) ;  /* 0xffffffb400907947 */ /* 0x000fea000383ffff */
.L_x_99:
[----:B-1----:R1:W4:Y:S02]  /*aac0*/  SYNCS.PHASECHK.TRANS64.TRYWAIT P0, [R83+URZ+0xa0], R0 ;  /* 0x0000a000530075a7 */ /* 0x00232400080011ff */
[----:B----4-:R-:W-:Y:S05]  /*aad0*/  @!P0 NANOSLEEP.SYNCS 0x989680 ;  /* 0x009896800000895d */ /* 0x010fea0003900000 */
[----:B------:R-:W4:Y:S02]  /*aae0*/  @!P0 SYNCS.PHASECHK.TRANS64 P0, [R83+URZ+0xa0], R0 ;  /* 0x0000a000530085a7 */ /* 0x000f2400080010ff */
[----:B----4-:R-:W-:Y:S05]  /*aaf0*/  @!P0 BRA `(.L_x_99) ;  /* 0xfffffffc00f08947 */ /* 0x010fea000383ffff */
[----:B------:R-:W-:Y:S05]  /*ab00*/  BRA `(.L_x_98) ;  /* 0xffffffb400b87947 */ /* 0x000fea000383ffff */
.L_x_108:
[----:B-1----:R1:W2:Y:S02]  /*ab10*/  SYNCS.PHASECHK.TRANS64.TRYWAIT P0, [R2+URZ+0x30], R0 ;  /* 0x00003000020075a7 */ /* 0x0022a400080011ff */
[----:B--2---:R-:W-:Y:S05]  /*ab20*/  @!P0 NANOSLEEP.SYNCS 0x989680 ;  /* 0x009896800000895d */ /* 0x004fea0003900000 */
[----:B------:R-:W2:Y:S02]  /*ab30*/  @!P0 SYNCS.PHASECHK.TRANS64 P0, [R2+URZ+0x30], R0 ;  /* 0x00003000020085a7 */ /* 0x000ea400080010ff */
[----:B--2---:R-:W-:Y:S05]  /*ab40*/  @!P0 BRA `(.L_x_108) ;  /* 0xfffffffc00f08947 */ /* 0x004fea000383ffff */
[----:B------:R-:W-:Y:S05]  /*ab50*/  BRA `(.L_x_107) ;  /* 0xffffffbc00547947 */ /* 0x000fea000383ffff */
.L_x_116:
[----:B-1----:R1:W2:Y:S02]  /*ab60*/  SYNCS.PHASECHK.TRANS64.TRYWAIT P0, [R0+URZ+0x30], R6 ;  /* 0x00003006000075a7 */ /* 0x0022a400080011ff */
[----:B--2---:R-:W-:Y:S05]  /*ab70*/  @!P0 NANOSLEEP.SYNCS 0x989680 ;  /* 0x009896800000895d */ /* 0x004fea0003900000 */
[----:B------:R-:W2:Y:S02]  /*ab80*/  @!P0 SYNCS.PHASECHK.TRANS64 P0, [R0+URZ+0x30], R6 ;  /* 0x00003006000085a7 */ /* 0x000ea400080010ff */
[----:B--2---:R-:W-:Y:S05]  /*ab90*/  @!P0 BRA `(.L_x_116) ;  /* 0xfffffffc00f08947 */ /* 0x004fea000383ffff */
[----:B------:R-:W-:Y:S05]  /*aba0*/  BRA `(.L_x_115) ;  /* 0xffffffc400147947 */ /* 0x000fea000383ffff */
.L_x_124:
[----:B-1----:R1:W2:Y:S02]  /*abb0*/  SYNCS.PHASECHK.TRANS64.TRYWAIT P0, [R0+URZ+0x30], R6 ;  /* 0x00003006000075a7 */ /* 0x0022a400080011ff */
[----:B--2---:R-:W-:Y:S05]  /*abc0*/  @!P0 NANOSLEEP.SYNCS 0x989680 ;  /* 0x009896800000895d */ /* 0x004fea0003900000 */
[----:B------:R-:W2:Y:S02]  /*abd0*/  @!P0 SYNCS.PHASECHK.TRANS64 P0, [R0+URZ+0x30], R6 ;  /* 0x00003006000085a7 */ /* 0x000ea400080010ff */
[----:B--2---:R-:W-:Y:S05]  /*abe0*/  @!P0 BRA `(.L_x_124) ;  /* 0xfffffffc00f08947 */ /* 0x004fea000383ffff */
[----:B------:R-:W-:Y:S05]  /*abf0*/  BRA `(.L_x_123) ;  /* 0xffffffc800d87947 */ /* 0x000fea000383ffff */
.L_x_132:
[----:B-1----:R1:W2:Y:S02]  /*ac00*/  SYNCS.PHASECHK.TRANS64.TRYWAIT P0, [R0+URZ+0x30], R6 ;  /* 0x00003006000075a7 */ /* 0x0022a400080011ff */
[----:B--2---:R-:W-:Y:S05]  /*ac10*/  @!P0 NANOSLEEP.SYNCS 0x989680 ;  /* 0x009896800000895d */ /* 0x004fea0003900000 */
[----:B------:R-:W2:Y:S02]  /*ac20*/  @!P0 SYNCS.PHASECHK.TRANS64 P0, [R0+URZ+0x30], R6 ;  /* 0x00003006000085a7 */ /* 0x000ea400080010ff */
[----:B--2---:R-:W-:Y:S05]  /*ac30*/  @!P0 BRA `(.L_x_132) ;  /* 0xfffffffc00f08947 */ /* 0x004fea000383ffff */
[----:B------:R-:W-:Y:S05]  /*ac40*/  BRA `(.L_x_131) ;  /* 0xffffffd000a87947 */ /* 0x000fea000383ffff */
.L_x_140:
[----:B-1----:R1:W2:Y:S02]  /*ac50*/  SYNCS.PHASECHK.TRANS64.TRYWAIT P0, [R0+URZ+0x30], R6 ;  /* 0x00003006000075a7 */ /* 0x0022a400080011ff */
[----:B--2---:R-:W-:Y:S05]  /*ac60*/  @!P0 NANOSLEEP.SYNCS 0x989680 ;  /* 0x009896800000895d */ /* 0x004fea0003900000 */
[----:B------:R-:W2:Y:S02]  /*ac70*/  @!P0 SYNCS.PHASECHK.TRANS64 P0, [R0+URZ+0x30], R6 ;  /* 0x00003006000085a7 */ /* 0x000ea400080010ff */
[----:B--2---:R-:W-:Y:S05]  /*ac80*/  @!P0 BRA `(.L_x_140) ;  /* 0xfffffffc00f08947 */ /* 0x004fea000383ffff */
[----:B------:R-:W-:Y:S05]  /*ac90*/  BRA `(.L_x_139) ;  /* 0xffffffd800887947 */ /* 0x000fea000383ffff */
.L_x_148:
[----:B-1----:R1:W2:Y:S02]  /*aca0*/  SYNCS.PHASECHK.TRANS64.TRYWAIT P0, [R0+URZ+0x30], R6 ;  /* 0x00003006000075a7 */ /* 0x0022a400080011ff */
[----:B--2---:R-:W-:Y:S05]  /*acb0*/  @!P0 NANOSLEEP.SYNCS 0x989680 ;  /* 0x009896800000895d */ /* 0x004fea0003900000 */
[----:B------:R-:W2:Y:S02]  /*acc0*/  @!P0 SYNCS.PHASECHK.TRANS64 P0, [R0+URZ+0x30], R6 ;  /* 0x00003006000085a7 */ /* 0x000ea400080010ff */
[----:B--2---:R-:W-:Y:S05]  /*acd0*/  @!P0 BRA `(.L_x_148) ;  /* 0xfffffffc00f08947 */ /* 0x004fea000383ffff */
[----:B------:R-:W-:Y:S05]  /*ace0*/  BRA `(.L_x_147) ;  /* 0xffffffe0005c7947 */ /* 0x000fea000383ffff */
.L_x_156:
[----:B-1----:R1:W2:Y:S02]  /*acf0*/  SYNCS.PHASECHK.TRANS64.TRYWAIT P0, [R0+URZ+0x30], R87 ;  /* 0x00003057000075a7 */ /* 0x0022a400080011ff */
[----:B--2---:R-:W-:Y:S05]  /*ad00*/  @!P0 NANOSLEEP.SYNCS 0x989680 ;  /* 0x009896800000895d */ /* 0x004fea0003900000 */
[----:B------:R-:W2:Y:S02]  /*ad10*/  @!P0 SYNCS.PHASECHK.TRANS64 P0, [R0+URZ+0x30], R87 ;  /* 0x00003057000085a7 */ /* 0x000ea400080010ff */
[----:B--2---:R-:W-:Y:S05]  /*ad20*/  @!P0 BRA `(.L_x_156) ;  /* 0xfffffffc00f08947 */ /* 0x004fea000383ffff */
[----:B------:R-:W-:Y:S05]  /*ad30*/  BRA `(.L_x_155) ;  /* 0xffffffe800307947 */ /* 0x000fea000383ffff */
        .weak           $__internal_0_$__cuda_sm10x_tcgen05_guardrail_trap_col_being_dealloced_not_returned_by_alloc
        .type           $__internal_0_$__cuda_sm10x_tcgen05_guardrail_trap_col_being_dealloced_not_returned_by_alloc,@function
        .size           $__internal_0_$__cuda_sm10x_tcgen05_guardrail_trap_col_being_dealloced_not_returned_by_alloc,($__internal_1_$__cuda_sm10x_tcgen05_guardrail_trap_phase_invalid_during_alloc - $__internal_0_$__cuda_sm10x_tcgen05_guardrail_trap_col_being_dealloced_not_returned_by_alloc)
$__internal_0_$__cuda_sm10x_tcgen05_guardrail_trap_col_being_dealloced_not_returned_by_alloc:
[----:B------:R-:W-:Y:S05]  /*ad40*/  BPT.TRAP 0x1 ;  /* 0x000000040000795c */ /* 0x000fea0000300000 */
[----:B------:R-:W-:-:S04]  /*ad50*/  HFMA2 R3, -RZ, RZ, 0, 0 ;  /* 0x00000000ff037431 */ /* 0x000fc800000001ff */
[----:B------:R-:W-:Y:S05]  /*ad60*/  RET.REL.NODEC R2 `(_ZN7cutlass13device_kernelINS_4gemm6kernel13GemmUniversalIN4cute5tupleIJiiiiEEENS1_10collective13CollectiveMmaINS1_35MainloopSm100TmaUmmaWarpSpecializedILi3ELi2ELi4ENS5_IJNS4_1CILi1EEESB_SB_EEEEENS5_IJNSA_ILi128EEESE_NSA_ILi64EEEEEEfNS5_IJlSB_lEEEfSH_NS4_8TiledMMAINS4_8MMA_AtomIJNS4_17SM100_MMA_TF32_SSINS_10tfloat32_tESL_fLi128ELi128ELNS4_4UMMA5MajorE0ELSN_0ELNSM_7ScaleInE0ELSO_0EEEEEENS4_6LayoutISC_NS5_IJNSA_ILi0EEESS_SS_EEEEENS5_IJNS4_10UnderscoreESV_SV_EEEEENS4_13SM90_TMA_LOADENS4_14ComposedLayoutINS4_7SwizzleILi3ELi4ELi3EEENS4_18smem_ptr_flag_bitsILi32EEENSR_INS5_IJNSA_ILi8EEENSA_ILi32EEEEEENS5_IJS15_SB_EEEEEEEvNS4_8identityESY_S19_vS1A_EENS_8epilogue10collective18CollectiveEpilogueINS1C_23Sm100TmaWarpSpecializedILi4ELi2ELi16ELb1ELb0EEEJSG_NS5_IJNSR_ISE_SB_EENSR_INSA_ILi16EEESB_EEEEEfSH_fSH_NS1C_6fusion15FusionCallbacksIS1G_NS1L_17LinearCombinationIffffLNS_15FloatRoundStyleE2EEESG_S1K_JEEENS4_5SM1004TMEM4LOAD26SM100_TMEM_LOAD_32dp32b16xESY_NSZ_INS10_ILi2ELi4ELi3EEES13_NSR_INS5_IJS14_S1I_EEENS5_IJS1I_SB_EEEEEEENS4_39AutoVectorizingCopyWithAssumedAlignmentILi128EEENS4_14SM90_TMA_STOREES1Z_S21_S21_EEEvvEEEEvNT_6ParamsE) ;  /* 0xffffff5002a47950 */ /* 0x000fea0003c3ffff */
        .weak           $__internal_1_$__cuda_sm10x_tcgen05_guardrail_trap_phase_invalid_during_alloc
        .type           $__internal_1_$__cuda_sm10x_tcgen05_guardrail_trap_phase_invalid_during_alloc,@function
        .size           $__internal_1_$__cuda_sm10x_tcgen05_guardrail_trap_phase_invalid_during_alloc,($__internal_2_$__cuda_sm10x_tcgen05_guardrail_trap_unallocated_columns_being_dealloced - $__internal_1_$__cuda_sm10x_tcgen05_guardrail_trap_phase_invalid_during_alloc)
$__internal_1_$__cuda_sm10x_tcgen05_guardrail_trap_phase_invalid_during_alloc:
[----:B------:R-:W-:Y:S05]  /*ad70*/  BPT.TRAP 0x1 ;  /* 0x000000040000795c */ /* 0x000fea0000300000 */
[----:B------:R-:W-:-:S04]  /*ad80*/  MOV R3, 0x0 ;  /* 0x0000000000037802 */ /* 0x000fc80000000f00 */
[----:B------:R-:W-:Y:S05]  /*ad90*/  RET.REL.NODEC R2 `(_ZN7cutlass13device_kernelINS_4gemm6kernel13GemmUniversalIN4cute5tupleIJiiiiEEENS1_10collective13CollectiveMmaINS1_35MainloopSm100TmaUmmaWarpSpecializedILi3ELi2ELi4ENS5_IJNS4_1CILi1EEESB_SB_EEEEENS5_IJNSA_ILi128EEESE_NSA_ILi64EEEEEEfNS5_IJlSB_lEEEfSH_NS4_8TiledMMAINS4_8MMA_AtomIJNS4_17SM100_MMA_TF32_SSINS_10tfloat32_tESL_fLi128ELi128ELNS4_4UMMA5MajorE0ELSN_0ELNSM_7ScaleInE0ELSO_0EEEEEENS4_6LayoutISC_NS5_IJNSA_ILi0EEESS_SS_EEEEENS5_IJNS4_10UnderscoreESV_SV_EEEEENS4_13SM90_TMA_LOADENS4_14ComposedLayoutINS4_7SwizzleILi3ELi4ELi3EEENS4_18smem_ptr_flag_bitsILi32EEENSR_INS5_IJNSA_ILi8EEENSA_ILi32EEEEEENS5_IJS15_SB_EEEEEEEvNS4_8identityESY_S19_vS1A_EENS_8epilogue10collective18CollectiveEpilogueINS1C_23Sm100TmaWarpSpecializedILi4ELi2ELi16ELb1ELb0EEEJSG_NS5_IJNSR_ISE_SB_EENSR_INSA_ILi16EEESB_EEEEEfSH_fSH_NS1C_6fusion15FusionCallbacksIS1G_NS1L_17LinearCombinationIffffLNS_15FloatRoundStyleE2EEESG_S1K_JEEENS4_5SM1004TMEM4LOAD26SM100_TMEM_LOAD_32dp32b16xESY_NSZ_INS10_ILi2ELi4ELi3EEES13_NSR_INS5_IJS14_S1I_EEENS5_IJS1I_SB_EEEEEEENS4_39AutoVectorizingCopyWithAssumedAlignmentILi128EEENS4_14SM90_TMA_STOREES1Z_S21_S21_EEEvvEEEEvNT_6ParamsE) ;  /* 0xffffff5002987950 */ /* 0x000fea0003c3ffff */
        .weak           $__internal_2_$__cuda_sm10x_tcgen05_guardrail_trap_unallocated_columns_being_dealloced
        .type           $__internal_2_$__cuda_sm10x_tcgen05_guardrail_trap_unallocated_columns_being_dealloced,@function
        .size           $__internal_2_$__cuda_sm10x_tcgen05_guardrail_trap_unallocated_columns_being_dealloced,(.L_x_217 - $__internal_2_$__cuda_sm10x_tcgen05_guardrail_trap_unallocated_columns_being_dealloced)
$__internal_2_$__cuda_sm10x_tcgen05_guardrail_trap_unallocated_columns_being_dealloced:
[----:B------:R-:W-:Y:S05]  /*ada0*/  BPT.TRAP 0x1 ;  /* 0x000000040000795c */ /* 0x000fea0000300000 */
[----:B------:R-:W-:-:S04]  /*adb0*/  HFMA2 R3, -RZ, RZ, 0, 0 ;  /* 0x00000000ff037431 */ /* 0x000fc800000001ff */
[----:B------:R-:W-:Y:S05]  /*adc0*/  RET.REL.NODEC R2 `(_ZN7cutlass13device_kernelINS_4gemm6kernel13GemmUniversalIN4cute5tupleIJiiiiEEENS1_10collective13CollectiveMmaINS1_35MainloopSm100TmaUmmaWarpSpecializedILi3ELi2ELi4ENS5_IJNS4_1CILi1EEESB_SB_EEEEENS5_IJNSA_ILi128EEESE_NSA_ILi64EEEEEEfNS5_IJlSB_lEEEfSH_NS4_8TiledMMAINS4_8MMA_AtomIJNS4_17SM100_MMA_TF32_SSINS_10tfloat32_tESL_fLi128ELi128ELNS4_4UMMA5MajorE0ELSN_0ELNSM_7ScaleInE0ELSO_0EEEEEENS4_6LayoutISC_NS5_IJNSA_ILi0EEESS_SS_EEEEENS5_IJNS4_10UnderscoreESV_SV_EEEEENS4_13SM90_TMA_LOADENS4_14ComposedLayoutINS4_7SwizzleILi3ELi4ELi3EEENS4_18smem_ptr_flag_bitsILi32EEENSR_INS5_IJNSA_ILi8EEENSA_ILi32EEEEEENS5_IJS15_SB_EEEEEEEvNS4_8identityESY_S19_vS1A_EENS_8epilogue10collective18CollectiveEpilogueINS1C_23Sm100TmaWarpSpecializedILi4ELi2ELi16ELb1ELb0EEEJSG_NS5_IJNSR_ISE_SB_EENSR_INSA_ILi16EEESB_EEEEEfSH_fSH_NS1C_6fusion15FusionCallbacksIS1G_NS1L_17LinearCombinationIffffLNS_15FloatRoundStyleE2EEESG_S1K_JEEENS4_5SM1004TMEM4LOAD26SM100_TMEM_LOAD_32dp32b16xESY_NSZ_INS10_ILi2ELi4ELi3EEES13_NSR_INS5_IJS14_S1I_EEENS5_IJS1I_SB_EEEEEEENS4_39AutoVectorizingCopyWithAssumedAlignmentILi128EEENS4_14SM90_TMA_STOREES1Z_S21_S21_EEEvvEEEEvNT_6ParamsE) ;  /* 0xffffff50028c7950 */ /* 0x000fea0003c3ffff */
.L_x_216:
[----:B------:R-:W-:-:S00]  /*add0*/  BRA `(.L_x_216) ;  /* 0xfffffffc00fc7947 */ /* 0x000fc0000383ffff */
[----:B------:R-:W-:-:S00]  /*ade0*/  NOP ;  /* 0x0000000000007918 */ /* 0x000fc00000000000 */
        /* <DEDUP_REMOVED lines=9> */
.L_x_217:


//--------------------- .nv.global.init           --------------------------
	.section	.nv.global.init,"aw",@progbits
.nv.global.init:
	.type		$str$27,@object
	.size		$str$27,($str$28 - $str$27)
$str$27:
        /*0000*/ 	.byte	0x28, 0x61, 0x64, 0x64, 0x72, 0x65, 0x73, 0x73, 0x20, 0x26, 0x20, 0x6d, 0x61, 0x73, 0x6b, 0x29
        /*0010*/ 	.byte	0x20, 0x3d, 0x3d, 0x20, 0x30, 0x00
	.type		$str$28,@object
	.size		$str$28,($str$26 - $str$28)
$str$28:
        /*0016*/ 	.byte	0x2f, 0x74, 0x6d, 0x70, 0x2f, 0x63, 0x75, 0x74, 0x6c, 0x61, 0x73, 0x73, 0x5f, 0x73, 0x77, 0x65
        /*0026*/ 	.byte	0x65, 0x70, 0x5f, 0x73, 0x72, 0x63, 0x2f, 0x69, 0x6e, 0x63, 0x6c, 0x75, 0x64, 0x65, 0x2f, 0x63
        /*0036*/ 	.byte	0x75, 0x74, 0x65, 0x2f, 0x70, 0x6f, 0x69, 0x6e, 0x74, 0x65, 0x72, 0x5f, 0x66, 0x6c, 0x61, 0x67
        /*0046*/ 	.byte	0x67, 0x65, 0x64, 0x2e, 0x68, 0x70, 0x70, 0x00
	.type		$str$26,@object
	.size		$str$26,($str$25 - $str$26)
$str$26:
        /*004e*/ 	.byte	0x2f, 0x74, 0x6d, 0x70, 0x2f, 0x63, 0x75, 0x74, 0x6c, 0x61, 0x73, 0x73, 0x5f, 0x73, 0x77, 0x65
        /*005e*/ 	.byte	0x65, 0x70, 0x5f, 0x73, 0x72, 0x63, 0x2f, 0x69, 0x6e, 0x63, 0x6c, 0x75, 0x64, 0x65, 0x2f, 0x63
        /*006e*/ 	.byte	0x75, 0x74, 0x65, 0x2f, 0x61, 0x74, 0x6f, 0x6d, 0x2f, 0x63, 0x6f, 0x70, 0x79, 0x5f, 0x74, 0x72
        /*007e*/ 	.byte	0x61, 0x69, 0x74, 0x73, 0x5f, 0x73, 0x6d, 0x31, 0x30, 0x30, 0x2e, 0x68, 0x70, 0x70, 0x00
	.type		$str$25,@object
	.size		$str$25,(__unnamed_1 - $str$25)
$str$25:
        /*008d*/ 	.byte	0x28, 0x28, 0x75, 0x69, 0x6e, 0x74, 0x33, 0x32, 0x5f, 0x74, 0x28, 0x74, 0x68, 0x72, 0x65, 0x61
        /*009d*/ 	.byte	0x64, 0x49, 0x64, 0x78, 0x2e, 0x78, 0x29, 0x20, 0x2f, 0x20, 0x33, 0x32, 0x29, 0x20, 0x25, 0x20
        /*00ad*/ 	.byte	0x34, 0x29, 0x20, 0x3d, 0x3d, 0x20, 0x28, 0x28, 0x28, 0x74, 0x6d, 0x65, 0x6d, 0x5f, 0x61, 0x64
        /*00bd*/ 	.byte	0x64, 0x72, 0x20, 0x3e, 0x3e, 0x20, 0x31, 0x36, 0x29, 0x20, 0x2f, 0x20, 0x33, 0x32, 0x29, 0x20
        /*00cd*/ 	.byte	0x25, 0x20, 0x34, 0x29, 0x00
	.type		__unnamed_1,@object
	.size		__unnamed_1,(__unnamed_2 - __unnamed_1)
__unnamed_1:
        /*00d2*/ 	.byte	0x61, 0x75, 0x74, 0x6f, 0x20, 0x63, 0x75, 0x74, 0x65, 0x3a, 0x3a, 0x61, 0x73, 0x5f, 0x70, 0x6f
        /* <DEDUP_REMOVED lines=23> */
        /*0252*/ 	.byte	0x43, 0x3c, 0x32, 0x30, 0x34, 0x38, 0x3e, 0x3e, 0x3e, 0x3e, 0x5d, 0x00
	.type		__unnamed_2,@object
	.size		__unnamed_2,(.L_2 - __unnamed_2)
__unnamed_2:
        /* <DEDUP_REMOVED lines=42> */
        /*04fe*/ 	.byte	0x3e, 0x5d, 0x00
.L_2:


//--------------------- .nv.shared._ZN7cutlass13device_kernelINS_4gemm6kernel13GemmUniversalIN4cute5tupleIJiiiiEEENS1_10collective13CollectiveMmaINS1_35MainloopSm100TmaUmmaWarpSpecializedILi3ELi2ELi4ENS5_IJNS4_1CILi1EEESB_SB_EEEEENS5_IJNSA_ILi128EEESE_NSA_ILi64EEEEEEfNS5_IJlSB_lEEEfSH_NS4_8TiledMMAINS4_8MMA_AtomIJNS4_17SM100_MMA_TF32_SSINS_10tfloat32_tESL_fLi128ELi128ELNS4_4UMMA5MajorE0ELSN_0ELNSM_7ScaleInE0ELSO_0EEEEEENS4_6LayoutISC_NS5_IJNSA_ILi0EEESS_SS_EEEEENS5_IJNS4_10UnderscoreESV_SV_EEEEENS4_13SM90_TMA_LOADENS4_14ComposedLayoutINS4_7SwizzleILi3ELi4ELi3EEENS4_18smem_ptr_flag_bitsILi32EEENSR_INS5_IJNSA_ILi8EEENSA_ILi32EEEEEENS5_IJS15_SB_EEEEEEEvNS4_8identityESY_S19_vS1A_EENS_8epilogue10collective18CollectiveEpilogueINS1C_23Sm100TmaWarpSpecializedILi4ELi2ELi16ELb1ELb0EEEJSG_NS5_IJNSR_ISE_SB_EENSR_INSA_ILi16EEESB_EEEEEfSH_fSH_NS1C_6fusion15FusionCallbacksIS1G_NS1L_17LinearCombinationIffffLNS_15FloatRoundStyleE2EEESG_S1K_JEEENS4_5SM1004TMEM4LOAD26SM100_TMEM_LOAD_32dp32b16xESY_NSZ_INS10_ILi2ELi4ELi3EEES13_NSR_INS5_IJS14_S1I_EEENS5_IJS1I_SB_EEEEEEENS4_39AutoVectorizingCopyWithAssumedAlignmentILi128EEENS4_14SM90_TMA_STOREES1Z_S21_S21_EEEvvEEEEvNT_6ParamsE --------------------------
	.section	.nv.shared._ZN7cutlass13device_kernelINS_4gemm6kernel13GemmUniversalIN4cute5tupleIJiiiiEEENS1_10collective13CollectiveMmaINS1_35MainloopSm100TmaUmmaWarpSpecializedILi3ELi2ELi4ENS5_IJNS4_1CILi1EEESB_SB_EEEEENS5_IJNSA_ILi128EEESE_NSA_ILi64EEEEEEfNS5_IJlSB_lEEEfSH_NS4_8TiledMMAINS4_8MMA_AtomIJNS4_17SM100_MMA_TF32_SSINS_10tfloat32_tESL_fLi128ELi128ELNS4_4UMMA5MajorE0ELSN_0ELNSM_7ScaleInE0ELSO_0EEEEEENS4_6LayoutISC_NS5_IJNSA_ILi0EEESS_SS_EEEEENS5_IJNS4_10UnderscoreESV_SV_EEEEENS4_13SM90_TMA_LOADENS4_14ComposedLayoutINS4_7SwizzleILi3ELi4ELi3EEENS4_18smem_ptr_flag_bitsILi32EEENSR_INS5_IJNSA_ILi8EEENSA_ILi32EEEEEENS5_IJS15_SB_EEEEEEEvNS4_8identityESY_S19_vS1A_EENS_8epilogue10collective18CollectiveEpilogueINS1C_23Sm100TmaWarpSpecializedILi4ELi2ELi16ELb1ELb0EEEJSG_NS5_IJNSR_ISE_SB_EENSR_INSA_ILi16EEESB_EEEEEfSH_fSH_NS1C_6fusion15FusionCallbacksIS1G_NS1L_17LinearCombinationIffffLNS_15FloatRoundStyleE2EEESG_S1K_JEEENS4_5SM1004TMEM4LOAD26SM100_TMEM_LOAD_32dp32b16xESY_NSZ_INS10_ILi2ELi4ELi3EEES13_NSR_INS5_IJS14_S1I_EEENS5_IJS1I_SB_EEEEEEENS4_39AutoVectorizingCopyWithAssumedAlignmentILi128EEENS4_14SM90_TMA_STOREES1Z_S21_S21_EEEvvEEEEvNT_6ParamsE,"aw",@nobits
	.sectionflags	@""
	.align	16
	.zero		1024


//--------------------- .nv.shared.reserved.0     --------------------------
	.section	.nv.shared.reserved.0,"aw",@nobits
	.weak		__nv_reservedSMEM_offset_0_alias
	.size		__nv_reservedSMEM_offset_0_alias, 0, 64
	.other		__nv_reservedSMEM_offset_0_alias,@"STO_CUDA_RESERVED_SHARED STV_DEFAULT"
__nv_reservedSMEM_offset_0_alias:
	.zero		0
.nv.shared.reserved.0:
	.zero		64
	.weak		__nv_reservedSMEM_tcgen05_partition
	.type		__nv_reservedSMEM_tcgen05_partition,@object
	.size		__nv_reservedSMEM_tcgen05_partition,(.L_0 - __nv_reservedSMEM_tcgen05_partition)
__nv_reservedSMEM_tcgen05_partition:
	.zero		32
.L_0:


//--------------------- .nv.global                --------------------------
	.section	.nv.global,"aw",@nobits
.nv.global:
	.type		_ZN40_INTERNAL_42cc0c0e_4_k_cu_f65c38bd_319644cute1_E,@object
	.size		_ZN40_INTERNAL_42cc0c0e_4_k_cu_f65c38bd_319644cute1_E,(_ZN40_INTERNAL_42cc0c0e_4_k_cu_f65c38bd_319644cuda3std3__45__cpo6cbeginE - _ZN40_INTERNAL_42cc0c0e_4_k_cu_f65c38bd_319644cute1_E)
_ZN40_INTERNAL_42cc0c0e_4_k_cu_f65c38bd_319644cute1_E:
	.zero		1
	.type		_ZN40_INTERNAL_42cc0c0e_4_k_cu_f65c38bd_319644cuda3std3__45__cpo6cbeginE,@object
	.size		_ZN40_INTERNAL_42cc0c0e_4_k_cu_f65c38bd_319644cuda3std3__45__cpo6cbeginE,(_ZN40_INTERNAL_42cc0c0e_4_k_cu_f65c38bd_319644cuda3std3__48in_placeE - _ZN40_INTERNAL_42cc0c0e_4_k_cu_f65c38bd_319644cuda3std3__45__cpo6cbeginE)
_ZN40_INTERNAL_42cc0c0e_4_k_cu_f65c38bd_319644cuda3std3__45__cpo6cbeginE:
	.zero		1
	.type		_ZN40_INTERNAL_42cc0c0e_4_k_cu_f65c38bd_319644cuda3std3__48in_placeE,@object
	.size		_ZN40_INTERNAL_42cc0c0e_4_k_cu_f65c38bd_319644cuda3std3__48in_placeE,(_ZN40_INTERNAL_42cc0c0e_4_k_cu_f65c38bd_319644cuda3std6ranges3__45__cpo9iter_moveE - _ZN40_INTERNAL_42cc0c0e_4_k_cu_f65c38bd_319644cuda3std3__48in_placeE)
_ZN40_INTERNAL_42cc0c0e_4_k_cu_f65c38bd_319644cuda3std3__48in_placeE:
	.zero		1
	.type		_ZN40_INTERNAL_42cc0c0e_4_k_cu_f65c38bd_319644cuda3std6ranges3__45__cpo9iter_moveE,@object
	.size		_ZN40_INTERNAL_42cc0c0e_4_k_cu_f65c38bd_319644cuda3std6ranges3__45__cpo9iter_moveE,(_ZN40_INTERNAL_42cc0c0e_4_k_cu_f65c38bd_319644cuda3std3__45__cpo5beginE - _ZN40_INTERNAL_42cc0c0e_4_k_cu_f65c38bd_319644cuda3std6ranges3__45__cpo9iter_moveE)
_ZN40_INTERNAL_42cc0c0e_4_k_cu_f65c38bd_319644cuda3std6ranges3__45__cpo9iter_moveE:
	.zero		1
	.type		_ZN40_INTERNAL_42cc0c0e_4_k_cu_f65c38bd_319644cuda3std3__45__cpo5beginE,@object
	.size		_ZN40_INTERNAL_42cc0c0e_4_k_cu_f65c38bd_319644cuda3std3__45__cpo5beginE,(_ZN40_INTERNAL_42cc0c0e_4_k_cu_f65c38bd_319644cuda3std3__442_GLOBAL__N__42cc0c0e_4_k_cu_f65c38bd_319646ignoreE - _ZN40_INTERNAL_42cc0c0e_4_k_cu_f65c38bd_319644cuda3std3__45__cpo5beginE)
_ZN40_INTERNAL_42cc0c0e_4_k_cu_f65c38bd_319644cuda3std3__45__cpo5beginE:
	.zero		1
	.type		_ZN40_INTERNAL_42cc0c0e_4_k_cu_f65c38bd_319644cuda3std3__442_GLOBAL__N__42cc0c0e_4_k_cu_f65c38bd_319646ignoreE,@object
	.size		_ZN40_INTERNAL_42cc0c0e_4_k_cu_f65c38bd_319644cuda3std3__442_GLOBAL__N__42cc0c0e_4_k_cu_f65c38bd_319646ignoreE,(_ZN40_INTERNAL_42cc0c0e_4_k_cu_f65c38bd_319644cute7productE - _ZN40_INTERNAL_42cc0c0e_4_k_cu_f65c38bd_319644cuda3std3__442_GLOBAL__N__42cc0c0e_4_k_cu_f65c38bd_319646ignoreE)
_ZN40_INTERNAL_42cc0c0e_4_k_cu_f65c38bd_319644cuda3std3__442_GLOBAL__N__42cc0c0e_4_k_cu_f65c38bd_319646ignoreE:
	.zero		1
	.type		_ZN40_INTERNAL_42cc0c0e_4_k_cu_f65c38bd_319644cute7productE,@object
	.size		_ZN40_INTERNAL_42cc0c0e_4_k_cu_f65c38bd_319644cute7productE,(_ZN40_INTERNAL_42cc0c0e_4_k_cu_f65c38bd_319644cuda3std3__45__cpo3endE - _ZN40_INTERNAL_42cc0c0e_4_k_cu_f65c38bd_319644cute7productE)
_ZN40_INTERNAL_42cc0c0e_4_k_cu_f65c38bd_319644cute7productE:
	.zero		1
	.type		_ZN40_INTERNAL_42cc0c0e_4_k_cu_f65c38bd_319644cuda3std3__45__cpo3endE,@object
	.size		_ZN40_INTERNAL_42cc0c0e_4_k_cu_f65c38bd_319644cuda3std3__45__cpo3endE,(_ZN40_INTERNAL_42cc0c0e_4_k_cu_f65c38bd_319644cuda3std3__419piecewise_constructE - _ZN40_INTERNAL_42cc0c0e_4_k_cu_f65c38bd_319644cuda3std3__45__cpo3endE)
_ZN40_INTERNAL_42cc0c0e_4_k_cu_f65c38bd_319644cuda3std3__45__cpo3endE:
	.zero		1
	.type		_ZN40_INTERNAL_42cc0c0e_4_k_cu_f65c38bd_319644cuda3std3__419piecewise_constructE,@object
	.size		_ZN40_INTERNAL_42cc0c0e_4_k_cu_f65c38bd_319644cuda3std3__419piecewise_constructE,(_ZN40_INTERNAL_42cc0c0e_4_k_cu_f65c38bd_319644cuda3std3__45__cpo4cendE - _ZN40_INTERNAL_42cc0c0e_4_k_cu_f65c38bd_319644cuda3std3__419piecewise_constructE)
_ZN40_INTERNAL_42cc0c0e_4_k_cu_f65c38bd_319644cuda3std3__419piecewise_constructE:
	.zero		1
	.type		_ZN40_INTERNAL_42cc0c0e_4_k_cu_f65c38bd_319644cuda3std3__45__cpo4cendE,@object
	.size		_ZN40_INTERNAL_42cc0c0e_4_k_cu_f65c38bd_319644cuda3std3__45__cpo4cendE,(_ZN40_INTERNAL_42cc0c0e_4_k_cu_f65c38bd_319644cuda3std6ranges3__45__cpo4swapE - _ZN40_INTERNAL_42cc0c0e_4_k_cu_f65c38bd_319644cuda3std3__45__cpo4cendE)
_ZN40_INTERNAL_42cc0c0e_4_k_cu_f65c38bd_319644cuda3std3__45__cpo4cendE:
	.zero		1
	.type		_ZN40_INTERNAL_42cc0c0e_4_k_cu_f65c38bd_319644cuda3std6ranges3__45__cpo4swapE,@object
	.size		_ZN40_INTERNAL_42cc0c0e_4_k_cu_f65c38bd_319644cuda3std6ranges3__45__cpo4swapE,(.L_10 - _ZN40_INTERNAL_42cc0c0e_4_k_cu_f65c38bd_319644cuda3std6ranges3__45__cpo4swapE)
_ZN40_INTERNAL_42cc0c0e_4_k_cu_f65c38bd_319644cuda3std6ranges3__45__cpo4swapE:
	.zero		1
.L_10:


//--------------------- .nv.constant0._ZN7cutlass13device_kernelINS_4gemm6kernel13GemmUniversalIN4cute5tupleIJiiiiEEENS1_10collective13CollectiveMmaINS1_35MainloopSm100TmaUmmaWarpSpecializedILi3ELi2ELi4ENS5_IJNS4_1CILi1EEESB_SB_EEEEENS5_IJNSA_ILi128EEESE_NSA_ILi64EEEEEEfNS5_IJlSB_lEEEfSH_NS4_8TiledMMAINS4_8MMA_AtomIJNS4_17SM100_MMA_TF32_SSINS_10tfloat32_tESL_fLi128ELi128ELNS4_4UMMA5MajorE0ELSN_0ELNSM_7ScaleInE0ELSO_0EEEEEENS4_6LayoutISC_NS5_IJNSA_ILi0EEESS_SS_EEEEENS5_IJNS4_10UnderscoreESV_SV_EEEEENS4_13SM90_TMA_LOADENS4_14ComposedLayoutINS4_7SwizzleILi3ELi4ELi3EEENS4_18smem_ptr_flag_bitsILi32EEENSR_INS5_IJNSA_ILi8EEENSA_ILi32EEEEEENS5_IJS15_SB_EEEEEEEvNS4_8identityESY_S19_vS1A_EENS_8epilogue10collective18CollectiveEpilogueINS1C_23Sm100TmaWarpSpecializedILi4ELi2ELi16ELb1ELb0EEEJSG_NS5_IJNSR_ISE_SB_EENSR_INSA_ILi16EEESB_EEEEEfSH_fSH_NS1C_6fusion15FusionCallbacksIS1G_NS1L_17LinearCombinationIffffLNS_15FloatRoundStyleE2EEESG_S1K_JEEENS4_5SM1004TMEM4LOAD26SM100_TMEM_LOAD_32dp32b16xESY_NSZ_INS10_ILi2ELi4ELi3EEES13_NSR_INS5_IJS14_S1I_EEENS5_IJS1I_SB_EEEEEEENS4_39AutoVectorizingCopyWithAssumedAlignmentILi128EEENS4_14SM90_TMA_STOREES1Z_S21_S21_EEEvvEEEEvNT_6ParamsE --------------------------
	.section	.nv.constant0._ZN7cutlass13device_kernelINS_4gemm6kernel13GemmUniversalIN4cute5tupleIJiiiiEEENS1_10collective13CollectiveMmaINS1_35MainloopSm100TmaUmmaWarpSpecializedILi3ELi2ELi4ENS5_IJNS4_1CILi1EEESB_SB_EEEEENS5_IJNSA_ILi128EEESE_NSA_ILi64EEEEEEfNS5_IJlSB_lEEEfSH_NS4_8TiledMMAINS4_8MMA_AtomIJNS4_17SM100_MMA_TF32_SSINS_10tfloat32_tESL_fLi128ELi128ELNS4_4UMMA5MajorE0ELSN_0ELNSM_7ScaleInE0ELSO_0EEEEEENS4_6LayoutISC_NS5_IJNSA_ILi0EEESS_SS_EEEEENS5_IJNS4_10UnderscoreESV_SV_EEEEENS4_13SM90_TMA_LOADENS4_14ComposedLayoutINS4_7SwizzleILi3ELi4ELi3EEENS4_18smem_ptr_flag_bitsILi32EEENSR_INS5_IJNSA_ILi8EEENSA_ILi32EEEEEENS5_IJS15_SB_EEEEEEEvNS4_8identityESY_S19_vS1A_EENS_8epilogue10collective18CollectiveEpilogueINS1C_23Sm100TmaWarpSpecializedILi4ELi2ELi16ELb1ELb0EEEJSG_NS5_IJNSR_ISE_SB_EENSR_INSA_ILi16EEESB_EEEEEfSH_fSH_NS1C_6fusion15FusionCallbacksIS1G_NS1L_17LinearCombinationIffffLNS_15FloatRoundStyleE2EEESG_S1K_JEEENS4_5SM1004TMEM4LOAD26SM100_TMEM_LOAD_32dp32b16xESY_NSZ_INS10_ILi2ELi4ELi3EEES13_NSR_INS5_IJS14_S1I_EEENS5_IJS1I_SB_EEEEEEENS4_39AutoVectorizingCopyWithAssumedAlignmentILi128EEENS4_14SM90_TMA_STOREES1Z_S21_S21_EEEvvEEEEvNT_6ParamsE,"a",@progbits
	.sectionflags	@""
	.align	4
.nv.constant0._ZN7cutlass13device_kernelINS_4gemm6kernel13GemmUniversalIN4cute5tupleIJiiiiEEENS1_10collective13CollectiveMmaINS1_35MainloopSm100TmaUmmaWarpSpecializedILi3ELi2ELi4ENS5_IJNS4_1CILi1EEESB_SB_EEEEENS5_IJNSA_ILi128EEESE_NSA_ILi64EEEEEEfNS5_IJlSB_lEEEfSH_NS4_8TiledMMAINS4_8MMA_AtomIJNS4_17SM100_MMA_TF32_SSINS_10tfloat32_tESL_fLi128ELi128ELNS4_4UMMA5MajorE0ELSN_0ELNSM_7ScaleInE0ELSO_0EEEEEENS4_6LayoutISC_NS5_IJNSA_ILi0EEESS_SS_EEEEENS5_IJNS4_10UnderscoreESV_SV_EEEEENS4_13SM90_TMA_LOADENS4_14ComposedLayoutINS4_7SwizzleILi3ELi4ELi3EEENS4_18smem_ptr_flag_bitsILi32EEENSR_INS5_IJNSA_ILi8EEENSA_ILi32EEEEEENS5_IJS15_SB_EEEEEEEvNS4_8identityESY_S19_vS1A_EENS_8epilogue10collective18CollectiveEpilogueINS1C_23Sm100TmaWarpSpecializedILi4ELi2ELi16ELb1ELb0EEEJSG_NS5_IJNSR_ISE_SB_EENSR_INSA_ILi16EEESB_EEEEEfSH_fSH_NS1C_6fusion15FusionCallbacksIS1G_NS1L_17LinearCombinationIffffLNS_15FloatRoundStyleE2EEESG_S1K_JEEENS4_5SM1004TMEM4LOAD26SM100_TMEM_LOAD_32dp32b16xESY_NSZ_INS10_ILi2ELi4ELi3EEES13_NSR_INS5_IJS14_S1I_EEENS5_IJS1I_SB_EEEEEEENS4_39AutoVectorizingCopyWithAssumedAlignmentILi128EEENS4_14SM90_TMA_STOREES1Z_S21_S21_EEEvvEEEEvNT_6ParamsE:
	.zero		2944


//--------------------- SYMBOLS --------------------------

	.type		.nv.reservedSmem.offset0,@object
	.size		.nv.reservedSmem.offset0,0x4
	.type		.nv.reservedSmem.cap,@object
	.size		.nv.reservedSmem.cap,0x4
	.type		__assertfail,@function
